//
// Generated by NVIDIA NVVM Compiler
//
// Compiler Build ID: CL-36424714
// Cuda compilation tools, release 13.0, V13.0.88
// Based on NVVM 20.0.0
//

.version 9.0
.target sm_100
.address_size 64

	// .globl	_Z12toOneChannelPhiii
// _ZZ5sobelPhS_iiE6pixels has been demoted
// _ZZ16histogramPrivatePjPhiiE13histo_private has been demoted

.visible .entry _Z12toOneChannelPhiii(
	.param .u64 .ptr .align 1 _Z12toOneChannelPhiii_param_0,
	.param .u32 _Z12toOneChannelPhiii_param_1,
	.param .u32 _Z12toOneChannelPhiii_param_2,
	.param .u32 _Z12toOneChannelPhiii_param_3
)
{
	.reg .pred 	%p<13>;
	.reg .b16 	%rs<5>;
	.reg .b32 	%r<33>;
	.reg .b64 	%rd<18>;

	ld.param.u64 	%rd6, [_Z12toOneChannelPhiii_param_0];
	ld.param.u32 	%r15, [_Z12toOneChannelPhiii_param_1];
	ld.param.u32 	%r17, [_Z12toOneChannelPhiii_param_2];
	ld.param.u32 	%r16, [_Z12toOneChannelPhiii_param_3];
	cvta.to.global.u64 	%rd1, %rd6;
	mov.u32 	%r18, %ctaid.x;
	mov.u32 	%r19, %ntid.x;
	mov.u32 	%r20, %tid.x;
	mad.lo.s32 	%r1, %r18, %r19, %r20;
	mov.u32 	%r21, %ctaid.y;
	mov.u32 	%r22, %ntid.y;
	mov.u32 	%r23, %tid.y;
	mad.lo.s32 	%r2, %r21, %r22, %r23;
	setp.ge.s32 	%p1, %r2, %r17;
	setp.ge.s32 	%p2, %r1, %r15;
	or.pred  	%p3, %p2, %p1;
	@%p3 bra 	$L__BB0_13;
	mad.lo.s32 	%r24, %r15, %r2, %r1;
	mul.lo.s32 	%r25, %r16, %r24;
	cvt.s64.s32 	%rd2, %r25;
	add.s32 	%r3, %r16, -1;
	setp.lt.s32 	%p4, %r16, 2;
	@%p4 bra 	$L__BB0_13;
	add.s32 	%r27, %r16, -2;
	and.b32  	%r4, %r3, 7;
	setp.lt.u32 	%p5, %r27, 7;
	mov.b32 	%r31, 0;
	@%p5 bra 	$L__BB0_5;
	and.b32  	%r31, %r3, -8;
	neg.s32 	%r29, %r31;
	add.s64 	%rd7, %rd2, %rd1;
	add.s64 	%rd17, %rd7, 3;
$L__BB0_4:
	.pragma "nounroll";
	mov.b16 	%rs1, 0;
	st.global.u8 	[%rd17+-3], %rs1;
	st.global.u8 	[%rd17+-2], %rs1;
	st.global.u8 	[%rd17+-1], %rs1;
	st.global.u8 	[%rd17], %rs1;
	st.global.u8 	[%rd17+1], %rs1;
	st.global.u8 	[%rd17+2], %rs1;
	st.global.u8 	[%rd17+3], %rs1;
	st.global.u8 	[%rd17+4], %rs1;
	add.s32 	%r29, %r29, 8;
	add.s64 	%rd17, %rd17, 8;
	setp.ne.s32 	%p6, %r29, 0;
	@%p6 bra 	$L__BB0_4;
$L__BB0_5:
	setp.eq.s32 	%p7, %r4, 0;
	@%p7 bra 	$L__BB0_13;
	and.b32  	%r10, %r3, 3;
	setp.lt.u32 	%p8, %r4, 4;
	@%p8 bra 	$L__BB0_8;
	cvt.u64.u32 	%rd8, %r31;
	add.s64 	%rd9, %rd8, %rd2;
	add.s64 	%rd10, %rd1, %rd9;
	mov.b16 	%rs2, 0;
	st.global.u8 	[%rd10], %rs2;
	st.global.u8 	[%rd10+1], %rs2;
	st.global.u8 	[%rd10+2], %rs2;
	st.global.u8 	[%rd10+3], %rs2;
	add.s32 	%r31, %r31, 4;
$L__BB0_8:
	setp.eq.s32 	%p9, %r10, 0;
	@%p9 bra 	$L__BB0_13;
	setp.eq.s32 	%p10, %r10, 1;
	@%p10 bra 	$L__BB0_11;
	cvt.u64.u32 	%rd11, %r31;
	add.s64 	%rd12, %rd11, %rd2;
	add.s64 	%rd13, %rd1, %rd12;
	mov.b16 	%rs3, 0;
	st.global.u8 	[%rd13], %rs3;
	st.global.u8 	[%rd13+1], %rs3;
	add.s32 	%r31, %r31, 2;
$L__BB0_11:
	and.b32  	%r28, %r3, 1;
	setp.eq.b32 	%p11, %r28, 1;
	not.pred 	%p12, %p11;
	@%p12 bra 	$L__BB0_13;
	cvt.u64.u32 	%rd14, %r31;
	add.s64 	%rd15, %rd14, %rd2;
	add.s64 	%rd16, %rd1, %rd15;
	mov.b16 	%rs4, 0;
	st.global.u8 	[%rd16], %rs4;
$L__BB0_13:
	ret;

}
	// .globl	_Z11toGrayScalePhS_iii
.visible .entry _Z11toGrayScalePhS_iii(
	.param .u64 .ptr .align 1 _Z11toGrayScalePhS_iii_param_0,
	.param .u64 .ptr .align 1 _Z11toGrayScalePhS_iii_param_1,
	.param .u32 _Z11toGrayScalePhS_iii_param_2,
	.param .u32 _Z11toGrayScalePhS_iii_param_3,
	.param .u32 _Z11toGrayScalePhS_iii_param_4
)
{
	.reg .pred 	%p<4>;
	.reg .b16 	%rs<4>;
	.reg .b32 	%r<15>;
	.reg .b32 	%f<7>;
	.reg .b64 	%rd<9>;

	ld.param.u64 	%rd1, [_Z11toGrayScalePhS_iii_param_0];
	ld.param.u64 	%rd2, [_Z11toGrayScalePhS_iii_param_1];
	ld.param.u32 	%r3, [_Z11toGrayScalePhS_iii_param_2];
	ld.param.u32 	%r5, [_Z11toGrayScalePhS_iii_param_3];
	ld.param.u32 	%r4, [_Z11toGrayScalePhS_iii_param_4];
	mov.u32 	%r6, %ctaid.x;
	mov.u32 	%r7, %ntid.x;
	mov.u32 	%r8, %tid.x;
	mad.lo.s32 	%r1, %r6, %r7, %r8;
	mov.u32 	%r9, %ctaid.y;
	mov.u32 	%r10, %ntid.y;
	mov.u32 	%r11, %tid.y;
	mad.lo.s32 	%r2, %r9, %r10, %r11;
	setp.ge.s32 	%p1, %r2, %r5;
	setp.ge.s32 	%p2, %r1, %r3;
	or.pred  	%p3, %p2, %p1;
	@%p3 bra 	$L__BB1_2;
	cvta.to.global.u64 	%rd3, %rd2;
	cvta.to.global.u64 	%rd4, %rd1;
	mad.lo.s32 	%r12, %r3, %r2, %r1;
	mul.lo.s32 	%r13, %r4, %r12;
	cvt.s64.s32 	%rd5, %r13;
	add.s64 	%rd6, %rd3, %rd5;
	cvt.s64.s32 	%rd7, %r12;
	add.s64 	%rd8, %rd4, %rd7;
	ld.global.u8 	%rs1, [%rd6];
	cvt.rn.f32.u16 	%f1, %rs1;
	ld.global.u8 	%rs2, [%rd6+1];
	cvt.rn.f32.u16 	%f2, %rs2;
	mul.f32 	%f3, %f2, 0f3F1645A2;
	fma.rn.f32 	%f4, %f1, 0f3DE978D5, %f3;
	ld.global.u8 	%rs3, [%rd6+2];
	cvt.rn.f32.u16 	%f5, %rs3;
	fma.rn.f32 	%f6, %f5, 0f3E991687, %f4;
	cvt.rzi.u32.f32 	%r14, %f6;
	st.global.u8 	[%rd8], %r14;
$L__BB1_2:
	ret;

}
	// .globl	_Z5sobelPhS_ii
.visible .entry _Z5sobelPhS_ii(
	.param .u64 .ptr .align 1 _Z5sobelPhS_ii_param_0,
	.param .u64 .ptr .align 1 _Z5sobelPhS_ii_param_1,
	.param .u32 _Z5sobelPhS_ii_param_2,
	.param .u32 _Z5sobelPhS_ii_param_3
)
{
	.reg .pred 	%p<7>;
	.reg .b16 	%rs<17>;
	.reg .b32 	%r<35>;
	.reg .b32 	%f<31>;
	.reg .b64 	%rd<11>;
	// demoted variable
	.shared .align 1 .b8 _ZZ5sobelPhS_iiE6pixels[324];
	ld.param.u64 	%rd1, [_Z5sobelPhS_ii_param_0];
	ld.param.u64 	%rd2, [_Z5sobelPhS_ii_param_1];
	ld.param.u32 	%r11, [_Z5sobelPhS_ii_param_2];
	ld.param.u32 	%r12, [_Z5sobelPhS_ii_param_3];
	mov.u32 	%r13, %ctaid.x;
	mov.u32 	%r1, %ntid.x;
	mul.lo.s32 	%r2, %r13, %r1;
	mov.u32 	%r3, %tid.x;
	add.s32 	%r4, %r2, %r3;
	mov.u32 	%r14, %ctaid.y;
	mov.u32 	%r5, %ntid.y;
	mul.lo.s32 	%r6, %r14, %r5;
	mov.u32 	%r7, %tid.y;
	add.s32 	%r8, %r6, %r7;
	setp.ge.s32 	%p1, %r8, %r12;
	setp.ge.s32 	%p2, %r4, %r11;
	or.pred  	%p3, %p2, %p1;
	@%p3 bra 	$L__BB2_4;
	add.s32 	%r15, %r2, -1;
	max.s32 	%r16, %r15, 0;
	setp.lt.s32 	%p4, %r16, %r11;
	add.s32 	%r17, %r1, -1;
	selp.b32 	%r18, %r16, %r17, %p4;
	max.u32 	%r19, %r6, 1;
	setp.gt.u32 	%p5, %r19, %r12;
	selp.b32 	%r20, %r5, %r19, %p5;
	add.s32 	%r21, %r20, -1;
	mad.lo.s32 	%r9, %r21, %r11, %r18;
	mad.lo.s32 	%r10, %r7, %r1, %r3;
	setp.gt.u32 	%p6, %r10, 161;
	@%p6 bra 	$L__BB2_3;
	cvt.s64.s32 	%rd3, %r9;
	cvt.u16.u32 	%rs1, %r10;
	mul.lo.s16 	%rs2, %rs1, 57;
	shr.u16 	%rs3, %rs2, 9;
	cvt.u32.u16 	%r22, %rs3;
	mul.lo.s16 	%rs4, %rs3, 9;
	sub.s16 	%rs5, %rs1, %rs4;
	shl.b16 	%rs6, %rs5, 1;
	cvt.u32.u16 	%r23, %rs6;
	and.b32  	%r24, %r23, 254;
	mad.lo.s32 	%r25, %r11, %r22, %r24;
	cvt.s64.s32 	%rd4, %r25;
	add.s64 	%rd5, %rd3, %rd4;
	cvta.to.global.u64 	%rd6, %rd2;
	add.s64 	%rd7, %rd6, %rd5;
	ld.global.u8 	%rs7, [%rd7];
	mul.wide.u16 	%r26, %rs3, 18;
	mov.u32 	%r27, _ZZ5sobelPhS_iiE6pixels;
	add.s32 	%r28, %r27, %r26;
	add.s32 	%r29, %r28, %r24;
	st.shared.u8 	[%r29], %rs7;
	ld.global.u8 	%rs8, [%rd7+1];
	st.shared.u8 	[%r29+1], %rs8;
$L__BB2_3:
	bar.sync 	0;
	mov.u32 	%r30, _ZZ5sobelPhS_iiE6pixels;
	mad.lo.s32 	%r31, %r7, 18, %r30;
	add.s32 	%r32, %r31, %r3;
	ld.shared.u8 	%rs9, [%r32];
	cvt.rn.f32.u16 	%f1, %rs9;
	mov.f32 	%f2, 0f00000000;
	sub.f32 	%f3, %f2, %f1;
	ld.shared.u8 	%rs10, [%r32+1];
	cvt.rn.f32.u16 	%f4, %rs10;
	add.f32 	%f5, %f4, %f4;
	sub.f32 	%f6, %f3, %f5;
	ld.shared.u8 	%rs11, [%r32+2];
	cvt.rn.f32.u16 	%f7, %rs11;
	sub.f32 	%f8, %f6, %f7;
	add.f32 	%f9, %f3, %f7;
	ld.shared.u8 	%rs12, [%r32+18];
	cvt.rn.f32.u16 	%f10, %rs12;
	add.f32 	%f11, %f8, 0f00000000;
	add.f32 	%f12, %f10, %f10;
	sub.f32 	%f13, %f9, %f12;
	add.f32 	%f14, %f11, 0f00000000;
	add.f32 	%f15, %f13, 0f00000000;
	ld.shared.u8 	%rs13, [%r32+20];
	cvt.rn.f32.u16 	%f16, %rs13;
	add.f32 	%f17, %f14, 0f00000000;
	fma.rn.f32 	%f18, %f16, 0f40000000, %f15;
	ld.shared.u8 	%rs14, [%r32+36];
	cvt.rn.f32.u16 	%f19, %rs14;
	add.f32 	%f20, %f17, %f19;
	sub.f32 	%f21, %f18, %f19;
	ld.shared.u8 	%rs15, [%r32+37];
	cvt.rn.f32.u16 	%f22, %rs15;
	fma.rn.f32 	%f23, %f22, 0f40000000, %f20;
	add.f32 	%f24, %f21, 0f00000000;
	ld.shared.u8 	%rs16, [%r32+38];
	cvt.rn.f32.u16 	%f25, %rs16;
	add.f32 	%f26, %f23, %f25;
	add.f32 	%f27, %f24, %f25;
	mad.lo.s32 	%r33, %r11, %r8, %r4;
	cvt.s64.s32 	%rd8, %r33;
	cvta.to.global.u64 	%rd9, %rd1;
	add.s64 	%rd10, %rd9, %rd8;
	mul.f32 	%f28, %f27, %f27;
	fma.rn.f32 	%f29, %f26, %f26, %f28;
	sqrt.rn.f32 	%f30, %f29;
	cvt.rzi.u32.f32 	%r34, %f30;
	st.global.u8 	[%rd10], %r34;
$L__BB2_4:
	ret;

}
	// .globl	_Z8sobelTexPhyii
.visible .entry _Z8sobelTexPhyii(
	.param .u64 .ptr .align 1 _Z8sobelTexPhyii_param_0,
	.param .u64 _Z8sobelTexPhyii_param_1,
	.param .u32 _Z8sobelTexPhyii_param_2,
	.param .u32 _Z8sobelTexPhyii_param_3
)
{
	.reg .pred 	%p<4>;
	.reg .b16 	%rs<17>;
	.reg .b32 	%r<53>;
	.reg .b32 	%f<45>;
	.reg .b64 	%rd<6>;

	ld.param.u64 	%rd1, [_Z8sobelTexPhyii_param_0];
	ld.param.u64 	%rd2, [_Z8sobelTexPhyii_param_1];
	ld.param.u32 	%r3, [_Z8sobelTexPhyii_param_2];
	ld.param.u32 	%r4, [_Z8sobelTexPhyii_param_3];
	mov.u32 	%r5, %ctaid.x;
	mov.u32 	%r6, %ntid.x;
	mov.u32 	%r7, %tid.x;
	mad.lo.s32 	%r1, %r5, %r6, %r7;
	mov.u32 	%r8, %ctaid.y;
	mov.u32 	%r9, %ntid.y;
	mov.u32 	%r10, %tid.y;
	mad.lo.s32 	%r2, %r8, %r9, %r10;
	setp.ge.s32 	%p1, %r2, %r4;
	setp.ge.s32 	%p2, %r1, %r3;
	or.pred  	%p3, %p2, %p1;
	@%p3 bra 	$L__BB3_2;
	cvt.rn.f32.u32 	%f1, %r4;
	cvt.rn.f32.s32 	%f2, %r3;
	add.s32 	%r11, %r1, -1;
	add.s32 	%r12, %r2, -1;
	cvt.rn.f32.s32 	%f3, %r11;
	div.rn.f32 	%f4, %f3, %f2;
	cvt.rn.f32.s32 	%f5, %r12;
	div.rn.f32 	%f6, %f5, %f1;
	tex.2d.v4.u32.f32 	{%r13, %r14, %r15, %r16}, [%rd2, {%f4, %f6}];
	cvt.u16.u32 	%rs1, %r13;
	and.b16  	%rs2, %rs1, 255;
	cvt.rn.f32.u16 	%f7, %rs2;
	mov.f32 	%f8, 0f00000000;
	sub.f32 	%f9, %f8, %f7;
	cvt.rn.f32.s32 	%f10, %r1;
	div.rn.f32 	%f11, %f10, %f2;
	tex.2d.v4.u32.f32 	{%r17, %r18, %r19, %r20}, [%rd2, {%f11, %f6}];
	cvt.u16.u32 	%rs3, %r17;
	and.b16  	%rs4, %rs3, 255;
	cvt.rn.f32.u16 	%f12, %rs4;
	add.f32 	%f13, %f12, %f12;
	sub.f32 	%f14, %f9, %f13;
	add.s32 	%r21, %r1, 1;
	cvt.rn.f32.s32 	%f15, %r21;
	div.rn.f32 	%f16, %f15, %f2;
	tex.2d.v4.u32.f32 	{%r22, %r23, %r24, %r25}, [%rd2, {%f16, %f6}];
	cvt.u16.u32 	%rs5, %r22;
	and.b16  	%rs6, %rs5, 255;
	cvt.rn.f32.u16 	%f17, %rs6;
	sub.f32 	%f18, %f14, %f17;
	add.f32 	%f19, %f9, %f17;
	cvt.rn.f32.u32 	%f20, %r2;
	div.rn.f32 	%f21, %f20, %f1;
	tex.2d.v4.u32.f32 	{%r26, %r27, %r28, %r29}, [%rd2, {%f4, %f21}];
	cvt.u16.u32 	%rs7, %r26;
	and.b16  	%rs8, %rs7, 255;
	cvt.rn.f32.u16 	%f22, %rs8;
	add.f32 	%f23, %f18, 0f00000000;
	add.f32 	%f24, %f22, %f22;
	sub.f32 	%f25, %f19, %f24;
	tex.2d.v4.u32.f32 	{%r30, %r31, %r32, %r33}, [%rd2, {%f11, %f21}];
	add.f32 	%f26, %f23, 0f00000000;
	add.f32 	%f27, %f25, 0f00000000;
	tex.2d.v4.u32.f32 	{%r34, %r35, %r36, %r37}, [%rd2, {%f16, %f21}];
	cvt.u16.u32 	%rs9, %r34;
	and.b16  	%rs10, %rs9, 255;
	cvt.rn.f32.u16 	%f28, %rs10;
	add.f32 	%f29, %f26, 0f00000000;
	fma.rn.f32 	%f30, %f28, 0f40000000, %f27;
	add.s32 	%r38, %r2, 1;
	cvt.rn.f32.u32 	%f31, %r38;
	div.rn.f32 	%f32, %f31, %f1;
	tex.2d.v4.u32.f32 	{%r39, %r40, %r41, %r42}, [%rd2, {%f4, %f32}];
	cvt.u16.u32 	%rs11, %r39;
	and.b16  	%rs12, %rs11, 255;
	cvt.rn.f32.u16 	%f33, %rs12;
	add.f32 	%f34, %f29, %f33;
	sub.f32 	%f35, %f30, %f33;
	tex.2d.v4.u32.f32 	{%r43, %r44, %r45, %r46}, [%rd2, {%f11, %f32}];
	cvt.u16.u32 	%rs13, %r43;
	and.b16  	%rs14, %rs13, 255;
	cvt.rn.f32.u16 	%f36, %rs14;
	fma.rn.f32 	%f37, %f36, 0f40000000, %f34;
	add.f32 	%f38, %f35, 0f00000000;
	tex.2d.v4.u32.f32 	{%r47, %r48, %r49, %r50}, [%rd2, {%f16, %f32}];
	cvta.to.global.u64 	%rd3, %rd1;
	cvt.u16.u32 	%rs15, %r47;
	and.b16  	%rs16, %rs15, 255;
	cvt.rn.f32.u16 	%f39, %rs16;
	add.f32 	%f40, %f37, %f39;
	add.f32 	%f41, %f38, %f39;
	mul.f32 	%f42, %f41, %f41;
	fma.rn.f32 	%f43, %f40, %f40, %f42;
	sqrt.rn.f32 	%f44, %f43;
	cvt.rzi.u32.f32 	%r51, %f44;
	mad.lo.s32 	%r52, %r3, %r2, %r1;
	cvt.s64.s32 	%rd4, %r52;
	add.s64 	%rd5, %rd3, %rd4;
	st.global.u8 	[%rd5], %r51;
$L__BB3_2:
	ret;

}
	// .globl	_Z15histogramGlobalPjPhii
.visible .entry _Z15histogramGlobalPjPhii(
	.param .u64 .ptr .align 1 _Z15histogramGlobalPjPhii_param_0,
	.param .u64 .ptr .align 1 _Z15histogramGlobalPjPhii_param_1,
	.param .u32 _Z15histogramGlobalPjPhii_param_2,
	.param .u32 _Z15histogramGlobalPjPhii_param_3
)
{
	.reg .pred 	%p<7>;
	.reg .b32 	%r<17>;
	.reg .b64 	%rd<9>;

	ld.param.u64 	%rd3, [_Z15histogramGlobalPjPhii_param_0];
	ld.param.u64 	%rd4, [_Z15histogramGlobalPjPhii_param_1];
	ld.param.u32 	%r6, [_Z15histogramGlobalPjPhii_param_2];
	ld.param.u32 	%r7, [_Z15histogramGlobalPjPhii_param_3];
	mov.u32 	%r8, %ctaid.x;
	mov.u32 	%r9, %ntid.x;
	mul.lo.s32 	%r10, %r8, %r9;
	mov.u32 	%r11, %tid.x;
	mad.lo.s32 	%r16, %r10, %r7, %r11;
	setp.ge.s32 	%p1, %r16, %r6;
	setp.lt.s32 	%p2, %r7, 1;
	or.pred  	%p3, %p1, %p2;
	@%p3 bra 	$L__BB4_3;
	cvta.to.global.u64 	%rd1, %rd4;
	cvta.to.global.u64 	%rd2, %rd3;
	mov.b32 	%r15, 0;
$L__BB4_2:
	cvt.s64.s32 	%rd5, %r16;
	add.s64 	%rd6, %rd1, %rd5;
	ld.global.u8 	%r13, [%rd6];
	mul.wide.u32 	%rd7, %r13, 4;
	add.s64 	%rd8, %rd2, %rd7;
	atom.global.add.u32 	%r14, [%rd8], 1;
	add.s32 	%r16, %r16, %r7;
	add.s32 	%r15, %r15, 1;
	setp.lt.s32 	%p4, %r15, %r7;
	setp.lt.s32 	%p5, %r16, %r6;
	and.pred  	%p6, %p4, %p5;
	@%p6 bra 	$L__BB4_2;
$L__BB4_3:
	ret;

}
	// .globl	_Z16histogramPrivatePjPhii
.visible .entry _Z16histogramPrivatePjPhii(
	.param .u64 .ptr .align 1 _Z16histogramPrivatePjPhii_param_0,
	.param .u64 .ptr .align 1 _Z16histogramPrivatePjPhii_param_1,
	.param .u32 _Z16histogramPrivatePjPhii_param_2,
	.param .u32 _Z16histogramPrivatePjPhii_param_3
)
{
	.reg .pred 	%p<6>;
	.reg .b16 	%rs<2>;
	.reg .b32 	%r<40>;
	.reg .b64 	%rd<9>;
	// demoted variable
	.shared .align 4 .b8 _ZZ16histogramPrivatePjPhiiE13histo_private[1024];
	ld.param.u64 	%rd2, [_Z16histogramPrivatePjPhii_param_0];
	ld.param.u64 	%rd3, [_Z16histogramPrivatePjPhii_param_1];
	ld.param.u32 	%r8, [_Z16histogramPrivatePjPhii_param_2];
	ld.param.u32 	%r9, [_Z16histogramPrivatePjPhii_param_3];
	mov.u32 	%r10, %ctaid.x;
	mov.u32 	%r11, %ntid.x;
	mul.lo.s32 	%r12, %r10, %r11;
	mov.u32 	%r1, %tid.x;
	mad.lo.s32 	%r39, %r12, %r9, %r1;
	setp.ge.s32 	%p1, %r39, %r8;
	@%p1 bra 	$L__BB5_5;
	shl.b32 	%r13, %r1, 5;
	mov.u32 	%r14, _ZZ16histogramPrivatePjPhiiE13histo_private;
	add.s32 	%r3, %r14, %r13;
	mov.b32 	%r15, 0;
	st.shared.u32 	[%r3], %r15;
	st.shared.u32 	[%r3+4], %r15;
	st.shared.u32 	[%r3+8], %r15;
	st.shared.u32 	[%r3+12], %r15;
	st.shared.u32 	[%r3+16], %r15;
	st.shared.u32 	[%r3+20], %r15;
	st.shared.u32 	[%r3+24], %r15;
	st.shared.u32 	[%r3+28], %r15;
	bar.sync 	0;
	setp.lt.s32 	%p2, %r9, 1;
	@%p2 bra 	$L__BB5_4;
	cvta.to.global.u64 	%rd1, %rd3;
	mov.b32 	%r38, 0;
$L__BB5_3:
	cvt.s64.s32 	%rd4, %r39;
	add.s64 	%rd5, %rd1, %rd4;
	ld.global.u8 	%rs1, [%rd5];
	mul.wide.u16 	%r17, %rs1, 4;
	add.s32 	%r19, %r14, %r17;
	atom.shared.add.u32 	%r20, [%r19], 1;
	add.s32 	%r39, %r39, %r9;
	add.s32 	%r38, %r38, 1;
	setp.lt.s32 	%p3, %r38, %r9;
	setp.lt.s32 	%p4, %r39, %r8;
	and.pred  	%p5, %p3, %p4;
	@%p5 bra 	$L__BB5_3;
$L__BB5_4:
	bar.sync 	0;
	shl.b32 	%r21, %r1, 3;
	cvta.to.global.u64 	%rd6, %rd2;
	mul.wide.u32 	%rd7, %r21, 4;
	add.s64 	%rd8, %rd6, %rd7;
	ld.shared.u32 	%r22, [%r3];
	atom.global.add.u32 	%r23, [%rd8], %r22;
	ld.shared.u32 	%r24, [%r3+4];
	atom.global.add.u32 	%r25, [%rd8+4], %r24;
	ld.shared.u32 	%r26, [%r3+8];
	atom.global.add.u32 	%r27, [%rd8+8], %r26;
	ld.shared.u32 	%r28, [%r3+12];
	atom.global.add.u32 	%r29, [%rd8+12], %r28;
	ld.shared.u32 	%r30, [%r3+16];
	atom.global.add.u32 	%r31, [%rd8+16], %r30;
	ld.shared.u32 	%r32, [%r3+20];
	atom.global.add.u32 	%r33, [%rd8+20], %r32;
	ld.shared.u32 	%r34, [%r3+24];
	atom.global.add.u32 	%r35, [%rd8+24], %r34;
	ld.shared.u32 	%r36, [%r3+28];
	atom.global.add.u32 	%r37, [%rd8+28], %r36;
$L__BB5_5:
	ret;

}


// ===== COMPILED SASS (sm_100) =====

	.target	sm_100

	.elftype	@"ET_EXEC"


//--------------------- .note.nv.tkinfo           --------------------------
	.section	.note.nv.tkinfo,"",@"SHT_NOTE"
	.sectionflags	@"SHF_NOTE_NV_TKINFO"
	.tkinfo
        /*0018*/ 	.word	0x00000002
        /*0030*/ 	.string	""
        /*0030*/ 	.string	"ptxas"
        /*0030*/ 	.string	"Cuda compilation tools, release 13.0, V13.0.88"
        /*0030*/ 	.string	"Build cuda_13.0.r13.0/compiler.36424714_0"
        /*0030*/ 	.string	"-arch sm_100 -m 64 "



//--------------------- .note.nv.cuinfo           --------------------------
	.section	.note.nv.cuinfo,"",@"SHT_NOTE"
	.sectionflags	@"SHF_NOTE_NV_CUINFO"
        /*0018*/ 	.short	0x0002
        /*001a*/ 	.short	0x0064
        /*001c*/ 	.short	0x0082
	.zero		2


//--------------------- .nv.info                  --------------------------
	.section	.nv.info,"",@"SHT_CUDA_INFO"
	.align	4


	//----- nvinfo : EIATTR_REGCOUNT
	.align		4
        /*0000*/ 	.byte	0x04, 0x2f
        /*0002*/ 	.short	(.L_1 - .L_0)
	.align		4
.L_0:
        /*0004*/ 	.word	index@(_Z12toOneChannelPhiii)
        /*0008*/ 	.word	0x0000000d


	//----- nvinfo : EIATTR_FRAME_SIZE
	.align		4
.L_1:
        /*000c*/ 	.byte	0x04, 0x11
        /*000e*/ 	.short	(.L_3 - .L_2)
	.align		4
.L_2:
        /*0010*/ 	.word	index@(_Z12toOneChannelPhiii)
        /*0014*/ 	.word	0x00000000


	//----- nvinfo : EIATTR_REGCOUNT
	.align		4
.L_3:
        /*0018*/ 	.byte	0x04, 0x2f
        /*001a*/ 	.short	(.L_5 - .L_4)
	.align		4
.L_4:
        /*001c*/ 	.word	index@(_Z11toGrayScalePhS_iii)
        /*0020*/ 	.word	0x0000000a


	//----- nvinfo : EIATTR_FRAME_SIZE
	.align		4
.L_5:
        /*0024*/ 	.byte	0x04, 0x11
        /*0026*/ 	.short	(.L_7 - .L_6)
	.align		4
.L_6:
        /*0028*/ 	.word	index@(_Z11toGrayScalePhS_iii)
        /*002c*/ 	.word	0x00000000


	//----- nvinfo : EIATTR_REGCOUNT
	.align		4
.L_7:
        /*0030*/ 	.byte	0x04, 0x2f
        /*0032*/ 	.short	(.L_9 - .L_8)
	.align		4
.L_8:
        /*0034*/ 	.word	index@(_Z5sobelPhS_ii)
        /*0038*/ 	.word	0x00000012


	//----- nvinfo : EIATTR_FRAME_SIZE
	.align		4
.L_9:
        /*003c*/ 	.byte	0x04, 0x11
        /*003e*/ 	.short	(.L_11 - .L_10)
	.align		4
.L_10:
        /*0040*/ 	.word	index@($__internal_2_$__cuda_sm20_sqrt_rn_f32_slowpath)
        /*0044*/ 	.word	0x00000000


	//----- nvinfo : EIATTR_FRAME_SIZE
	.align		4
.L_11:
        /*0048*/ 	.byte	0x04, 0x11
        /*004a*/ 	.short	(.L_13 - .L_12)
	.align		4
.L_12:
        /*004c*/ 	.word	index@(_Z5sobelPhS_ii)
        /*0050*/ 	.word	0x00000000


	//----- nvinfo : EIATTR_REGCOUNT
	.align		4
.L_13:
        /*0054*/ 	.byte	0x04, 0x2f
        /*0056*/ 	.short	(.L_15 - .L_14)
	.align		4
.L_14:
        /*0058*/ 	.word	index@(_Z8sobelTexPhyii)
        /*005c*/ 	.word	0x0000001a


	//----- nvinfo : EIATTR_FRAME_SIZE
	.align		4
.L_15:
        /*0060*/ 	.byte	0x04, 0x11
        /*0062*/ 	.short	(.L_17 - .L_16)
	.align		4
.L_16:
        /*0064*/ 	.word	index@($__internal_1_$__cuda_sm3x_div_rn_noftz_f32_slowpath)
        /*0068*/ 	.word	0x00000000


	//----- nvinfo : EIATTR_FRAME_SIZE
	.align		4
.L_17:
        /*006c*/ 	.byte	0x04, 0x11
        /*006e*/ 	.short	(.L_19 - .L_18)
	.align		4
.L_18:
        /*0070*/ 	.word	index@($__internal_0_$__cuda_sm20_sqrt_rn_f32_slowpath)
        /*0074*/ 	.word	0x00000000


	//----- nvinfo : EIATTR_FRAME_SIZE
	.align		4
.L_19:
        /*0078*/ 	.byte	0x04, 0x11
        /*007a*/ 	.short	(.L_21 - .L_20)
	.align		4
.L_20:
        /*007c*/ 	.word	index@(_Z8sobelTexPhyii)
        /*0080*/ 	.word	0x00000000


	//----- nvinfo : EIATTR_REGCOUNT
	.align		4
.L_21:
        /*0084*/ 	.byte	0x04, 0x2f
        /*0086*/ 	.short	(.L_23 - .L_22)
	.align		4
.L_22:
        /*0088*/ 	.word	index@(_Z15histogramGlobalPjPhii)
        /*008c*/ 	.word	0x0000000e


	//----- nvinfo : EIATTR_FRAME_SIZE
	.align		4
.L_23:
        /*0090*/ 	.byte	0x04, 0x11
        /*0092*/ 	.short	(.L_25 - .L_24)
	.align		4
.L_24:
        /*0094*/ 	.word	index@(_Z15histogramGlobalPjPhii)
        /*0098*/ 	.word	0x00000000


	//----- nvinfo : EIATTR_REGCOUNT
	.align		4
.L_25:
        /*009c*/ 	.byte	0x04, 0x2f
        /*009e*/ 	.short	(.L_27 - .L_26)
	.align		4
.L_26:
        /*00a0*/ 	.word	index@(_Z16histogramPrivatePjPhii)
        /*00a4*/ 	.word	0x00000012


	//----- nvinfo : EIATTR_FRAME_SIZE
	.align		4
.L_27:
        /*00a8*/ 	.byte	0x04, 0x11
        /*00aa*/ 	.short	(.L_29 - .L_28)
	.align		4
.L_28:
        /*00ac*/ 	.word	index@(_Z16histogramPrivatePjPhii)
        /*00b0*/ 	.word	0x00000000


	//----- nvinfo : EIATTR_MIN_STACK_SIZE
	.align		4
.L_29:
        /*00b4*/ 	.byte	0x04, 0x12
        /*00b6*/ 	.short	(.L_31 - .L_30)
	.align		4
.L_30:
        /*00b8*/ 	.word	index@(_Z16histogramPrivatePjPhii)
        /*00bc*/ 	.word	0x00000000


	//----- nvinfo : EIATTR_MIN_STACK_SIZE
	.align		4
.L_31:
        /*00c0*/ 	.byte	0x04, 0x12
        /*00c2*/ 	.short	(.L_33 - .L_32)
	.align		4
.L_32:
        /*00c4*/ 	.word	index@(_Z15histogramGlobalPjPhii)
        /*00c8*/ 	.word	0x00000000


	//----- nvinfo : EIATTR_MIN_STACK_SIZE
	.align		4
.L_33:
        /*00cc*/ 	.byte	0x04, 0x12
        /*00ce*/ 	.short	(.L_35 - .L_34)
	.align		4
.L_34:
        /*00d0*/ 	.word	index@(_Z8sobelTexPhyii)
        /*00d4*/ 	.word	0x00000000


	//----- nvinfo : EIATTR_MIN_STACK_SIZE
	.align		4
.L_35:
        /*00d8*/ 	.byte	0x04, 0x12
        /*00da*/ 	.short	(.L_37 - .L_36)
	.align		4
.L_36:
        /*00dc*/ 	.word	index@(_Z5sobelPhS_ii)
        /*00e0*/ 	.word	0x00000000


	//----- nvinfo : EIATTR_MIN_STACK_SIZE
	.align		4
.L_37:
        /*00e4*/ 	.byte	0x04, 0x12
        /*00e6*/ 	.short	(.L_39 - .L_38)
	.align		4
.L_38:
        /*00e8*/ 	.word	index@(_Z11toGrayScalePhS_iii)
        /*00ec*/ 	.word	0x00000000


	//----- nvinfo : EIATTR_MIN_STACK_SIZE
	.align		4
.L_39:
        /*00f0*/ 	.byte	0x04, 0x12
        /*00f2*/ 	.short	(.L_41 - .L_40)
	.align		4
.L_40:
        /*00f4*/ 	.word	index@(_Z12toOneChannelPhiii)
        /*00f8*/ 	.word	0x00000000
.L_41:


//--------------------- .nv.compat                --------------------------
	.section	.nv.compat,"",@"SHT_CUDA_COMPAT_INFO"
	.align	4
        /*0000*/ 	.byte	0x02, 0x09, 0x00, 0x00, 0x02, 0x02, 0x02, 0x00, 0x02, 0x05, 0x05, 0x00, 0x03, 0x07, 0x01, 0x01
        /*0010*/ 	.byte	0x02, 0x03, 0x00, 0x00, 0x02, 0x06, 0x01, 0x00, 0x04, 0x0b, 0x08, 0x00, 0x01, 0x00, 0x00, 0x00
        /*0020*/ 	.byte	0x00, 0x00, 0x00, 0x00


//--------------------- .nv.info._Z16histogramPrivatePjPhii --------------------------
	.section	.nv.info._Z16histogramPrivatePjPhii,"",@"SHT_CUDA_INFO"
	.sectionflags	@""
	.align	4


	//----- nvinfo : EIATTR_CUDA_API_VERSION
	.align		4
        /*0000*/ 	.byte	0x04, 0x37
        /*0002*/ 	.short	(.L_43 - .L_42)
.L_42:
        /*0004*/ 	.word	0x00000082


	//----- nvinfo : EIATTR_KPARAM_INFO
	.align		4
.L_43:
        /*0008*/ 	.byte	0x04, 0x17
        /*000a*/ 	.short	(.L_45 - .L_44)
.L_44:
        /*000c*/ 	.word	0x00000000
        /*0010*/ 	.short	0x0003
        /*0012*/ 	.short	0x0014
        /*0014*/ 	.byte	0x00, 0xf0, 0x11, 0x00


	//----- nvinfo : EIATTR_KPARAM_INFO
	.align		4
.L_45:
        /*0018*/ 	.byte	0x04, 0x17
        /*001a*/ 	.short	(.L_47 - .L_46)
.L_46:
        /*001c*/ 	.word	0x00000000
        /*0020*/ 	.short	0x0002
        /*0022*/ 	.short	0x0010
        /*0024*/ 	.byte	0x00, 0xf0, 0x11, 0x00


	//----- nvinfo : EIATTR_KPARAM_INFO
	.align		4
.L_47:
        /*0028*/ 	.byte	0x04, 0x17
        /*002a*/ 	.short	(.L_49 - .L_48)
.L_48:
        /*002c*/ 	.word	0x00000000
        /*0030*/ 	.short	0x0001
        /*0032*/ 	.short	0x0008
        /*0034*/ 	.byte	0x00, 0xf5, 0x21, 0x00


	//----- nvinfo : EIATTR_KPARAM_INFO
	.align		4
.L_49:
        /*0038*/ 	.byte	0x04, 0x17
        /*003a*/ 	.short	(.L_51 - .L_50)
.L_50:
        /*003c*/ 	.word	0x00000000
        /*0040*/ 	.short	0x0000
        /*0042*/ 	.short	0x0000
        /*0044*/ 	.byte	0x00, 0xf5, 0x21, 0x00


	//----- nvinfo : EIATTR_SPARSE_MMA_MASK
	.align		4
.L_51:
        /*0048*/ 	.byte	0x03, 0x50
        /*004a*/ 	.short	0x0000


	//----- nvinfo : EIATTR_MAXREG_COUNT
	.align		4
        /*004c*/ 	.byte	0x03, 0x1b
        /*004e*/ 	.short	0x00ff


	//----- nvinfo : EIATTR_NUM_BARRIERS
	.align		4
        /*0050*/ 	.byte	0x02, 0x4c
        /*0052*/ 	.byte	0x01
	.zero		1


	//----- nvinfo : EIATTR_MERCURY_ISA_VERSION
	.align		4
        /*0054*/ 	.byte	0x03, 0x5f
        /*0056*/ 	.short	0x0101


	//----- nvinfo : EIATTR_VRC_CTA_INIT_COUNT
	.align		4
        /*0058*/ 	.byte	0x02, 0x4a
	.zero		1
	.zero		1


	//----- nvinfo : EIATTR_EXIT_INSTR_OFFSETS
	.align		4
        /*005c*/ 	.byte	0x04, 0x1c
        /*005e*/ 	.short	(.L_53 - .L_52)


	//   ....[0]....
.L_52:
        /*0060*/ 	.word	0x00000080


	//   ....[1]....
        /*0064*/ 	.word	0x00000300


	//----- nvinfo : EIATTR_CRS_STACK_SIZE
	.align		4
.L_53:
        /*0068*/ 	.byte	0x04, 0x1e
        /*006a*/ 	.short	(.L_55 - .L_54)
.L_54:
        /*006c*/ 	.word	0x00000000


	//----- nvinfo : EIATTR_CBANK_PARAM_SIZE
	.align		4
.L_55:
        /*0070*/ 	.byte	0x03, 0x19
        /*0072*/ 	.short	0x0018


	//----- nvinfo : EIATTR_PARAM_CBANK
	.align		4
        /*0074*/ 	.byte	0x04, 0x0a
        /*0076*/ 	.short	(.L_57 - .L_56)
	.align		4
.L_56:
        /*0078*/ 	.word	index@(.nv.constant0._Z16histogramPrivatePjPhii)
        /*007c*/ 	.short	0x0380
        /*007e*/ 	.short	0x0018


	//----- nvinfo : EIATTR_SW_WAR
	.align		4
.L_57:
        /*0080*/ 	.byte	0x04, 0x36
        /*0082*/ 	.short	(.L_59 - .L_58)
.L_58:
        /*0084*/ 	.word	0x00000008
.L_59:


//--------------------- .nv.info._Z15histogramGlobalPjPhii --------------------------
	.section	.nv.info._Z15histogramGlobalPjPhii,"",@"SHT_CUDA_INFO"
	.sectionflags	@""
	.align	4


	//----- nvinfo : EIATTR_CUDA_API_VERSION
	.align		4
        /*0000*/ 	.byte	0x04, 0x37
        /*0002*/ 	.short	(.L_61 - .L_60)
.L_60:
        /*0004*/ 	.word	0x00000082


	//----- nvinfo : EIATTR_KPARAM_INFO
	.align		4
.L_61:
        /*0008*/ 	.byte	0x04, 0x17
        /*000a*/ 	.short	(.L_63 - .L_62)
.L_62:
        /*000c*/ 	.word	0x00000000
        /*0010*/ 	.short	0x0003
        /*0012*/ 	.short	0x0014
        /*0014*/ 	.byte	0x00, 0xf0, 0x11, 0x00


	//----- nvinfo : EIATTR_KPARAM_INFO
	.align		4
.L_63:
        /*0018*/ 	.byte	0x04, 0x17
        /*001a*/ 	.short	(.L_65 - .L_64)
.L_64:
        /*001c*/ 	.word	0x00000000
        /*0020*/ 	.short	0x0002
        /*0022*/ 	.short	0x0010
        /*0024*/ 	.byte	0x00, 0xf0, 0x11, 0x00


	//----- nvinfo : EIATTR_KPARAM_INFO
	.align		4
.L_65:
        /*0028*/ 	.byte	0x04, 0x17
        /*002a*/ 	.short	(.L_67 - .L_66)
.L_66:
        /*002c*/ 	.word	0x00000000
        /*0030*/ 	.short	0x0001
        /*0032*/ 	.short	0x0008
        /*0034*/ 	.byte	0x00, 0xf5, 0x21, 0x00


	//----- nvinfo : EIATTR_KPARAM_INFO
	.align		4
.L_67:
        /*0038*/ 	.byte	0x04, 0x17
        /*003a*/ 	.short	(.L_69 - .L_68)
.L_68:
        /*003c*/ 	.word	0x00000000
        /*0040*/ 	.short	0x0000
        /*0042*/ 	.short	0x0000
        /*0044*/ 	.byte	0x00, 0xf5, 0x21, 0x00


	//----- nvinfo : EIATTR_SPARSE_MMA_MASK
	.align		4
.L_69:
        /*0048*/ 	.byte	0x03, 0x50
        /*004a*/ 	.short	0x0000


	//----- nvinfo : EIATTR_MAXREG_COUNT
	.align		4
        /*004c*/ 	.byte	0x03, 0x1b
        /*004e*/ 	.short	0x00ff


	//----- nvinfo : EIATTR_MERCURY_ISA_VERSION
	.align		4
        /*0050*/ 	.byte	0x03, 0x5f
        /*0052*/ 	.short	0x0101


	//----- nvinfo : EIATTR_VRC_CTA_INIT_COUNT
	.align		4
        /*0054*/ 	.byte	0x02, 0x4a
	.zero		1
	.zero		1


	//----- nvinfo : EIATTR_EXIT_INSTR_OFFSETS
	.align		4
        /*0058*/ 	.byte	0x04, 0x1c
        /*005a*/ 	.short	(.L_71 - .L_70)


	//   ....[0]....
.L_70:
        /*005c*/ 	.word	0x00000090


	//   ....[1]....
        /*0060*/ 	.word	0x000001a0


	//----- nvinfo : EIATTR_CRS_STACK_SIZE
	.align		4
.L_71:
        /*0064*/ 	.byte	0x04, 0x1e
        /*0066*/ 	.short	(.L_73 - .L_72)
.L_72:
        /*0068*/ 	.word	0x00000000


	//----- nvinfo : EIATTR_CBANK_PARAM_SIZE
	.align		4
.L_73:
        /*006c*/ 	.byte	0x03, 0x19
        /*006e*/ 	.short	0x0018


	//----- nvinfo : EIATTR_PARAM_CBANK
	.align		4
        /*0070*/ 	.byte	0x04, 0x0a
        /*0072*/ 	.short	(.L_75 - .L_74)
	.align		4
.L_74:
        /*0074*/ 	.word	index@(.nv.constant0._Z15histogramGlobalPjPhii)
        /*0078*/ 	.short	0x0380
        /*007a*/ 	.short	0x0018


	//----- nvinfo : EIATTR_SW_WAR
	.align		4
.L_75:
        /*007c*/ 	.byte	0x04, 0x36
        /*007e*/ 	.short	(.L_77 - .L_76)
.L_76:
        /*0080*/ 	.word	0x00000008
.L_77:


//--------------------- .nv.info._Z8sobelTexPhyii --------------------------
	.section	.nv.info._Z8sobelTexPhyii,"",@"SHT_CUDA_INFO"
	.sectionflags	@""
	.align	4


	//----- nvinfo : EIATTR_CUDA_API_VERSION
	.align		4
        /*0000*/ 	.byte	0x04, 0x37
        /*0002*/ 	.short	(.L_79 - .L_78)
.L_78:
        /*0004*/ 	.word	0x00000082


	//----- nvinfo : EIATTR_KPARAM_INFO
	.align		4
.L_79:
        /*0008*/ 	.byte	0x04, 0x17
        /*000a*/ 	.short	(.L_81 - .L_80)
.L_80:
        /*000c*/ 	.word	0x00000000
        /*0010*/ 	.short	0x0003
        /*0012*/ 	.short	0x0014
        /*0014*/ 	.byte	0x00, 0xf0, 0x11, 0x00


	//----- nvinfo : EIATTR_KPARAM_INFO
	.align		4
.L_81:
        /*0018*/ 	.byte	0x04, 0x17
        /*001a*/ 	.short	(.L_83 - .L_82)
.L_82:
        /*001c*/ 	.word	0x00000000
        /*0020*/ 	.short	0x0002
        /*0022*/ 	.short	0x0010
        /*0024*/ 	.byte	0x00, 0xf0, 0x11, 0x00


	//----- nvinfo : EIATTR_KPARAM_INFO
	.align		4
.L_83:
        /*0028*/ 	.byte	0x04, 0x17
        /*002a*/ 	.short	(.L_85 - .L_84)
.L_84:
        /*002c*/ 	.word	0x00000000
        /*0030*/ 	.short	0x0001
        /*0032*/ 	.short	0x0008
        /*0034*/ 	.byte	0x00, 0xf0, 0x21, 0x00


	//----- nvinfo : EIATTR_KPARAM_INFO
	.align		4
.L_85:
        /*0038*/ 	.byte	0x04, 0x17
        /*003a*/ 	.short	(.L_87 - .L_86)
.L_86:
        /*003c*/ 	.word	0x00000000
        /*0040*/ 	.short	0x0000
        /*0042*/ 	.short	0x0000
        /*0044*/ 	.byte	0x00, 0xf5, 0x21, 0x00


	//----- nvinfo : EIATTR_SPARSE_MMA_MASK
	.align		4
.L_87:
        /*0048*/ 	.byte	0x03, 0x50
        /*004a*/ 	.short	0x0000


	//----- nvinfo : EIATTR_MAXREG_COUNT
	.align		4
        /*004c*/ 	.byte	0x03, 0x1b
        /*004e*/ 	.short	0x00ff


	//----- nvinfo : EIATTR_MERCURY_ISA_VERSION
	.align		4
        /*0050*/ 	.byte	0x03, 0x5f
        /*0052*/ 	.short	0x0101


	//----- nvinfo : EIATTR_VRC_CTA_INIT_COUNT
	.align		4
        /*0054*/ 	.byte	0x02, 0x4a
	.zero		1
	.zero		1


	//----- nvinfo : EIATTR_EXIT_INSTR_OFFSETS
	.align		4
        /*0058*/ 	.byte	0x04, 0x1c
        /*005a*/ 	.short	(.L_89 - .L_88)


	//   ....[0]....
.L_88:
        /*005c*/ 	.word	0x000000c0


	//   ....[1]....
        /*0060*/ 	.word	0x00000cb0


	//----- nvinfo : EIATTR_CRS_STACK_SIZE
	.align		4
.L_89:
        /*0064*/ 	.byte	0x04, 0x1e
        /*0066*/ 	.short	(.L_91 - .L_90)
.L_90:
        /*0068*/ 	.word	0x00000000


	//----- nvinfo : EIATTR_CBANK_PARAM_SIZE
	.align		4
.L_91:
        /*006c*/ 	.byte	0x03, 0x19
        /*006e*/ 	.short	0x0018


	//----- nvinfo : EIATTR_PARAM_CBANK
	.align		4
        /*0070*/ 	.byte	0x04, 0x0a
        /*0072*/ 	.short	(.L_93 - .L_92)
	.align		4
.L_92:
        /*0074*/ 	.word	index@(.nv.constant0._Z8sobelTexPhyii)
        /*0078*/ 	.short	0x0380
        /*007a*/ 	.short	0x0018


	//----- nvinfo : EIATTR_SW_WAR
	.align		4
.L_93:
        /*007c*/ 	.byte	0x04, 0x36
        /*007e*/ 	.short	(.L_95 - .L_94)
.L_94:
        /*0080*/ 	.word	0x00000008
.L_95:


//--------------------- .nv.info._Z5sobelPhS_ii   --------------------------
	.section	.nv.info._Z5sobelPhS_ii,"",@"SHT_CUDA_INFO"
	.sectionflags	@""
	.align	4


	//----- nvinfo : EIATTR_CUDA_API_VERSION
	.align		4
        /*0000*/ 	.byte	0x04, 0x37
        /*0002*/ 	.short	(.L_97 - .L_96)
.L_96:
        /*0004*/ 	.word	0x00000082


	//----- nvinfo : EIATTR_KPARAM_INFO
	.align		4
.L_97:
        /*0008*/ 	.byte	0x04, 0x17
        /*000a*/ 	.short	(.L_99 - .L_98)
.L_98:
        /*000c*/ 	.word	0x00000000
        /*0010*/ 	.short	0x0003
        /*0012*/ 	.short	0x0014
        /*0014*/ 	.byte	0x00, 0xf0, 0x11, 0x00


	//----- nvinfo : EIATTR_KPARAM_INFO
	.align		4
.L_99:
        /*0018*/ 	.byte	0x04, 0x17
        /*001a*/ 	.short	(.L_101 - .L_100)
.L_100:
        /*001c*/ 	.word	0x00000000
        /*0020*/ 	.short	0x0002
        /*0022*/ 	.short	0x0010
        /*0024*/ 	.byte	0x00, 0xf0, 0x11, 0x00


	//----- nvinfo : EIATTR_KPARAM_INFO
	.align		4
.L_101:
        /*0028*/ 	.byte	0x04, 0x17
        /*002a*/ 	.short	(.L_103 - .L_102)
.L_102:
        /*002c*/ 	.word	0x00000000
        /*0030*/ 	.short	0x0001
        /*0032*/ 	.short	0x0008
        /*0034*/ 	.byte	0x00, 0xf5, 0x21, 0x00


	//----- nvinfo : EIATTR_KPARAM_INFO
	.align		4
.L_103:
        /*0038*/ 	.byte	0x04, 0x17
        /*003a*/ 	.short	(.L_105 - .L_104)
.L_104:
        /*003c*/ 	.word	0x00000000
        /*0040*/ 	.short	0x0000
        /*0042*/ 	.short	0x0000
        /*0044*/ 	.byte	0x00, 0xf5, 0x21, 0x00


	//----- nvinfo : EIATTR_SPARSE_MMA_MASK
	.align		4
.L_105:
        /*0048*/ 	.byte	0x03, 0x50
        /*004a*/ 	.short	0x0000


	//----- nvinfo : EIATTR_MAXREG_COUNT
	.align		4
        /*004c*/ 	.byte	0x03, 0x1b
        /*004e*/ 	.short	0x00ff


	//----- nvinfo : EIATTR_NUM_BARRIERS
	.align		4
        /*0050*/ 	.byte	0x02, 0x4c
        /*0052*/ 	.byte	0x01
	.zero		1


	//----- nvinfo : EIATTR_MERCURY_ISA_VERSION
	.align		4
        /*0054*/ 	.byte	0x03, 0x5f
        /*0056*/ 	.short	0x0101


	//----- nvinfo : EIATTR_VRC_CTA_INIT_COUNT
	.align		4
        /*0058*/ 	.byte	0x02, 0x4a
	.zero		1
	.zero		1


	//----- nvinfo : EIATTR_EXIT_INSTR_OFFSETS
	.align		4
        /*005c*/ 	.byte	0x04, 0x1c
        /*005e*/ 	.short	(.L_107 - .L_106)


	//   ....[0]....
.L_106:
        /*0060*/ 	.word	0x000000e0


	//   ....[1]....
        /*0064*/ 	.word	0x00000750


	//----- nvinfo : EIATTR_CRS_STACK_SIZE
	.align		4
.L_107:
        /*0068*/ 	.byte	0x04, 0x1e
        /*006a*/ 	.short	(.L_109 - .L_108)
.L_108:
        /*006c*/ 	.word	0x00000000


	//----- nvinfo : EIATTR_CBANK_PARAM_SIZE
	.align		4
.L_109:
        /*0070*/ 	.byte	0x03, 0x19
        /*0072*/ 	.short	0x0018


	//----- nvinfo : EIATTR_PARAM_CBANK
	.align		4
        /*0074*/ 	.byte	0x04, 0x0a
        /*0076*/ 	.short	(.L_111 - .L_110)
	.align		4
.L_110:
        /*0078*/ 	.word	index@(.nv.constant0._Z5sobelPhS_ii)
        /*007c*/ 	.short	0x0380
        /*007e*/ 	.short	0x0018


	//----- nvinfo : EIATTR_SW_WAR
	.align		4
.L_111:
        /*0080*/ 	.byte	0x04, 0x36
        /*0082*/ 	.short	(.L_113 - .L_112)
.L_112:
        /*0084*/ 	.word	0x00000008
.L_113:


//--------------------- .nv.info._Z11toGrayScalePhS_iii --------------------------
	.section	.nv.info._Z11toGrayScalePhS_iii,"",@"SHT_CUDA_INFO"
	.sectionflags	@""
	.align	4


	//----- nvinfo : EIATTR_CUDA_API_VERSION
	.align		4
        /*0000*/ 	.byte	0x04, 0x37
        /*0002*/ 	.short	(.L_115 - .L_114)
.L_114:
        /*0004*/ 	.word	0x00000082


	//----- nvinfo : EIATTR_KPARAM_INFO
	.align		4
.L_115:
        /*0008*/ 	.byte	0x04, 0x17
        /*000a*/ 	.short	(.L_117 - .L_116)
.L_116:
        /*000c*/ 	.word	0x00000000
        /*0010*/ 	.short	0x0004
        /*0012*/ 	.short	0x0018
        /*0014*/ 	.byte	0x00, 0xf0, 0x11, 0x00


	//----- nvinfo : EIATTR_KPARAM_INFO
	.align		4
.L_117:
        /*0018*/ 	.byte	0x04, 0x17
        /*001a*/ 	.short	(.L_119 - .L_118)
.L_118:
        /*001c*/ 	.word	0x00000000
        /*0020*/ 	.short	0x0003
        /*0022*/ 	.short	0x0014
        /*0024*/ 	.byte	0x00, 0xf0, 0x11, 0x00


	//----- nvinfo : EIATTR_KPARAM_INFO
	.align		4
.L_119:
        /*0028*/ 	.byte	0x04, 0x17
        /*002a*/ 	.short	(.L_121 - .L_120)
.L_120:
        /*002c*/ 	.word	0x00000000
        /*0030*/ 	.short	0x0002
        /*0032*/ 	.short	0x0010
        /*0034*/ 	.byte	0x00, 0xf0, 0x11, 0x00


	//----- nvinfo : EIATTR_KPARAM_INFO
	.align		4
.L_121:
        /*0038*/ 	.byte	0x04, 0x17
        /*003a*/ 	.short	(.L_123 - .L_122)
.L_122:
        /*003c*/ 	.word	0x00000000
        /*0040*/ 	.short	0x0001
        /*0042*/ 	.short	0x0008
        /*0044*/ 	.byte	0x00, 0xf5, 0x21, 0x00


	//----- nvinfo : EIATTR_KPARAM_INFO
	.align		4
.L_123:
        /*0048*/ 	.byte	0x04, 0x17
        /*004a*/ 	.short	(.L_125 - .L_124)
.L_124:
        /*004c*/ 	.word	0x00000000
        /*0050*/ 	.short	0x0000
        /*0052*/ 	.short	0x0000
        /*0054*/ 	.byte	0x00, 0xf5, 0x21, 0x00


	//----- nvinfo : EIATTR_SPARSE_MMA_MASK
	.align		4
.L_125:
        /*0058*/ 	.byte	0x03, 0x50
        /*005a*/ 	.short	0x0000


	//----- nvinfo : EIATTR_MAXREG_COUNT
	.align		4
        /*005c*/ 	.byte	0x03, 0x1b
        /*005e*/ 	.short	0x00ff


	//----- nvinfo : EIATTR_MERCURY_ISA_VERSION
	.align		4
        /*0060*/ 	.byte	0x03, 0x5f
        /*0062*/ 	.short	0x0101


	//----- nvinfo : EIATTR_VRC_CTA_INIT_COUNT
	.align		4
        /*0064*/ 	.byte	0x02, 0x4a
	.zero		1
	.zero		1


	//----- nvinfo : EIATTR_EXIT_INSTR_OFFSETS
	.align		4
        /*0068*/ 	.byte	0x04, 0x1c
        /*006a*/ 	.short	(.L_127 - .L_126)


	//   ....[0]....
.L_126:
        /*006c*/ 	.word	0x000000c0


	//   ....[1]....
        /*0070*/ 	.word	0x00000210


	//----- nvinfo : EIATTR_CBANK_PARAM_SIZE
	.align		4
.L_127:
        /*0074*/ 	.byte	0x03, 0x19
        /*0076*/ 	.short	0x001c


	//----- nvinfo : EIATTR_PARAM_CBANK
	.align		4
        /*0078*/ 	.byte	0x04, 0x0a
        /*007a*/ 	.short	(.L_129 - .L_128)
	.align		4
.L_128:
        /*007c*/ 	.word	index@(.nv.constant0._Z11toGrayScalePhS_iii)
        /*0080*/ 	.short	0x0380
        /*0082*/ 	.short	0x001c


	//----- nvinfo : EIATTR_SW_WAR
	.align		4
.L_129:
        /*0084*/ 	.byte	0x04, 0x36
        /*0086*/ 	.short	(.L_131 - .L_130)
.L_130:
        /*0088*/ 	.word	0x00000008
.L_131:


//--------------------- .nv.info._Z12toOneChannelPhiii --------------------------
	.section	.nv.info._Z12toOneChannelPhiii,"",@"SHT_CUDA_INFO"
	.sectionflags	@""
	.align	4


	//----- nvinfo : EIATTR_CUDA_API_VERSION
	.align		4
        /*0000*/ 	.byte	0x04, 0x37
        /*0002*/ 	.short	(.L_133 - .L_132)
.L_132:
        /*0004*/ 	.word	0x00000082


	//----- nvinfo : EIATTR_KPARAM_INFO
	.align		4
.L_133:
        /*0008*/ 	.byte	0x04, 0x17
        /*000a*/ 	.short	(.L_135 - .L_134)
.L_134:
        /*000c*/ 	.word	0x00000000
        /*0010*/ 	.short	0x0003
        /*0012*/ 	.short	0x0010
        /*0014*/ 	.byte	0x00, 0xf0, 0x11, 0x00


	//----- nvinfo : EIATTR_KPARAM_INFO
	.align		4
.L_135:
        /*0018*/ 	.byte	0x04, 0x17
        /*001a*/ 	.short	(.L_137 - .L_136)
.L_136:
        /*001c*/ 	.word	0x00000000
        /*0020*/ 	.short	0x0002
        /*0022*/ 	.short	0x000c
        /*0024*/ 	.byte	0x00, 0xf0, 0x11, 0x00


	//----- nvinfo : EIATTR_KPARAM_INFO
	.align		4
.L_137:
        /*0028*/ 	.byte	0x04, 0x17
        /*002a*/ 	.short	(.L_139 - .L_138)
.L_138:
        /*002c*/ 	.word	0x00000000
        /*0030*/ 	.short	0x0001
        /*0032*/ 	.short	0x0008
        /*0034*/ 	.byte	0x00, 0xf0, 0x11, 0x00


	//----- nvinfo : EIATTR_KPARAM_INFO
	.align		4
.L_139:
        /*0038*/ 	.byte	0x04, 0x17
        /*003a*/ 	.short	(.L_141 - .L_140)
.L_140:
        /*003c*/ 	.word	0x00000000
        /*0040*/ 	.short	0x0000
        /*0042*/ 	.short	0x0000
        /*0044*/ 	.byte	0x00, 0xf5, 0x21, 0x00


	//----- nvinfo : EIATTR_SPARSE_MMA_MASK
	.align		4
.L_141:
        /*0048*/ 	.byte	0x03, 0x50
        /*004a*/ 	.short	0x0000


	//----- nvinfo : EIATTR_MAXREG_COUNT
	.align		4
        /*004c*/ 	.byte	0x03, 0x1b
        /*004e*/ 	.short	0x00ff


	//----- nvinfo : EIATTR_MERCURY_ISA_VERSION
	.align		4
        /*0050*/ 	.byte	0x03, 0x5f
        /*0052*/ 	.short	0x0101


	//----- nvinfo : EIATTR_VRC_CTA_INIT_COUNT
	.align		4
        /*0054*/ 	.byte	0x02, 0x4a
	.zero		1
	.zero		1


	//----- nvinfo : EIATTR_EXIT_INSTR_OFFSETS
	.align		4
        /*0058*/ 	.byte	0x04, 0x1c
        /*005a*/ 	.short	(.L_143 - .L_142)


	//   ....[0]....
.L_142:
        /*005c*/ 	.word	0x000000c0


	//   ....[1]....
        /*0060*/ 	.word	0x00000100


	//   ....[2]....
        /*0064*/ 	.word	0x00000300


	//   ....[3]....
        /*0068*/ 	.word	0x000003d0


	//   ....[4]....
        /*006c*/ 	.word	0x00000480


	//   ....[5]....
        /*0070*/ 	.word	0x000004d0


	//----- nvinfo : EIATTR_CBANK_PARAM_SIZE
	.align		4
.L_143:
        /*0074*/ 	.byte	0x03, 0x19
        /*0076*/ 	.short	0x0014


	//----- nvinfo : EIATTR_PARAM_CBANK
	.align		4
        /*0078*/ 	.byte	0x04, 0x0a
        /*007a*/ 	.short	(.L_145 - .L_144)
	.align		4
.L_144:
        /*007c*/ 	.word	index@(.nv.constant0._Z12toOneChannelPhiii)
        /*0080*/ 	.short	0x0380
        /*0082*/ 	.short	0x0014


	//----- nvinfo : EIATTR_SW_WAR
	.align		4
.L_145:
        /*0084*/ 	.byte	0x04, 0x36
        /*0086*/ 	.short	(.L_147 - .L_146)
.L_146:
        /*0088*/ 	.word	0x00000008
.L_147:


//--------------------- .nv.callgraph             --------------------------
	.section	.nv.callgraph,"",@"SHT_CUDA_CALLGRAPH"
	.align	4
	.sectionentsize	8
	.align		4
        /*0000*/ 	.word	0x00000000
	.align		4
        /*0004*/ 	.word	0xffffffff
	.align		4
        /*0008*/ 	.word	0x00000000
	.align		4
        /*000c*/ 	.word	0xfffffffe
	.align		4
        /*0010*/ 	.word	0x00000000
	.align		4
        /*0014*/ 	.word	0xfffffffd
	.align		4
        /*0018*/ 	.word	0x00000000
	.align		4
        /*001c*/ 	.word	0xfffffffc


//--------------------- .text._Z16histogramPrivatePjPhii --------------------------
	.section	.text._Z16histogramPrivatePjPhii,"ax",@progbits
	.align	128
        .global         _Z16histogramPrivatePjPhii
        .type           _Z16histogramPrivatePjPhii,@function
        .size           _Z16histogramPrivatePjPhii,(.L_x_49 - _Z16histogramPrivatePjPhii)
        .other          _Z16histogramPrivatePjPhii,@"STO_CUDA_ENTRY STV_DEFAULT"
_Z16histogramPrivatePjPhii:
.text._Z16histogramPrivatePjPhii:
[----:B------:R-:W-:Y:S01]  /*0000*/  LDC R1, c[0x0][0x37c] ;  /* 0x0000df00ff017b82 */ /* 0x000fe20000000800 */
[----:B------:R-:W0:Y:S07]  /*0010*/  S2R R10, SR_TID.X ;  /* 0x00000000000a7919 */ /* 0x000e2e0000002100 */
[----:B------:R-:W1:Y:S01]  /*0020*/  S2UR UR4, SR_CTAID.X ;  /* 0x00000000000479c3 */ /* 0x000e620000002500 */
[----:B------:R-:W1:Y:S07]  /*0030*/  LDCU UR5, c[0x0][0x360] ;  /* 0x00006c00ff0577ac */ /* 0x000e6e0008000800 */
[----:B------:R-:W0:Y:S01]  /*0040*/  LDC.64 R6, c[0x0][0x390] ;  /* 0x0000e400ff067b82 */ /* 0x000e220000000a00 */
[----:B-1----:R-:W-:-:S06]  /*0050*/  UIMAD UR4, UR4, UR5, URZ ;  /* 0x00000005040472a4 */ /* 0x002fcc000f8e02ff */
[----:B0-----:R-:W-:-:S05]  /*0060*/  IMAD R3, R7, UR4, R10 ;  /* 0x0000000407037c24 */ /* 0x001fca000f8e020a */
[----:B------:R-:W-:-:S13]  /*0070*/  ISETP.GE.AND P0, PT, R3, R6, PT ;  /* 0x000000060300720c */ /* 0x000fda0003f06270 */
[----:B------:R-:W-:Y:S05]  /*0080*/  @P0 EXIT ;  /* 0x000000000000094d */ /* 0x000fea0003800000 */
[----:B------:R-:W0:Y:S01]  /*0090*/  S2UR UR5, SR_CgaCtaId ;  /* 0x00000000000579c3 */ /* 0x000e220000008800 */
[----:B------:R-:W-:Y:S01]  /*00a0*/  UMOV UR4, 0x400 ;  /* 0x0000040000047882 */ /* 0x000fe20000000000 */
[----:B------:R-:W-:Y:S01]  /*00b0*/  ISETP.GE.AND P0, PT, R7, 0x1, PT ;  /* 0x000000010700780c */ /* 0x000fe20003f06270 */
[----:B------:R-:W1:Y:S01]  /*00c0*/  LDCU.64 UR6, c[0x0][0x358] ;  /* 0x00006b00ff0677ac */ /* 0x000e620008000a00 */
[----:B0-----:R-:W-:-:S06]  /*00d0*/  ULEA UR4, UR5, UR4, 0x18 ;  /* 0x0000000405047291 */ /* 0x001fcc000f8ec0ff */
[----:B------:R-:W-:-:S05]  /*00e0*/  LEA R8, R10, UR4, 0x5 ;  /* 0x000000040a087c11 */ /* 0x000fca000f8e28ff */
[----:B------:R0:W-:Y:S04]  /*00f0*/  STS.128 [R8], RZ ;  /* 0x000000ff08007388 */ /* 0x0001e80000000c00 */
[----:B------:R0:W-:Y:S01]  /*0100*/  STS.128 [R8+0x10], RZ ;  /* 0x000010ff08007388 */ /* 0x0001e20000000c00 */
[----:B------:R-:W-:Y:S06]  /*0110*/  BAR.SYNC.DEFER_BLOCKING 0x0 ;  /* 0x0000000000007b1d */ /* 0x000fec0000010000 */
[----:B-1----:R-:W-:Y:S05]  /*0120*/  @!P0 BRA `(.L_x_0) ;  /* 0x00000000003c8947 */ /* 0x002fea0003800000 */
[----:B------:R-:W-:Y:S01]  /*0130*/  BSSY.RECONVERGENT B0, `(.L_x_0) ;  /* 0x000000e000007945 */ /* 0x000fe20003800200 */
[----:B------:R-:W-:Y:S01]  /*0140*/  IMAD.MOV.U32 R0, RZ, RZ, R3 ;  /* 0x000000ffff007224 */ /* 0x000fe200078e0003 */
[----:B------:R-:W1:Y:S01]  /*0150*/  LDCU.64 UR8, c[0x0][0x388] ;  /* 0x00007100ff0877ac */ /* 0x000e620008000a00 */
[----:B------:R-:W-:-:S07]  /*0160*/  IMAD.MOV.U32 R4, RZ, RZ, RZ ;  /* 0x000000ffff047224 */ /* 0x000fce00078e00ff */
.L_x_1:
[----:B-1----:R-:W-:-:S04]  /*0170*/  IADD3 R2, P0, PT, R0, UR8, RZ ;  /* 0x0000000800027c10 */ /* 0x002fc8000ff1e0ff */
[----:B------:R-:W-:-:S05]  /*0180*/  LEA.HI.X.SX32 R3, R0, UR9, 0x1, P0 ;  /* 0x0000000900037c11 */ /* 0x000fca00080f0eff */
[----:B--2---:R-:W2:Y:S01]  /*0190*/  LDG.E.U8 R2, desc[UR6][R2.64] ;  /* 0x0000000602027981 */ /* 0x004ea2000c1e1100 */
[----:B------:R-:W-:Y:S02]  /*01a0*/  VIADD R4, R4, 0x1 ;  /* 0x0000000104047836 */ /* 0x000fe40000000000 */
[----:B------:R-:W-:-:S03]  /*01b0*/  IMAD.IADD R0, R0, 0x1, R7 ;  /* 0x0000000100007824 */ /* 0x000fc600078e0207 */
[----:B------:R-:W-:Y:S02]  /*01c0*/  ISETP.GE.AND P0, PT, R4, R7, PT ;  /* 0x000000070400720c */ /* 0x000fe40003f06270 */
[----:B------:R-:W-:Y:S02]  /*01d0*/  ISETP.LT.AND P1, PT, R0, R6, PT ;  /* 0x000000060000720c */ /* 0x000fe40003f21270 */
[----:B--2---:R-:W-:-:S05]  /*01e0*/  LEA R5, R2, UR4, 0x2 ;  /* 0x0000000402057c11 */ /* 0x004fca000f8e10ff */
[----:B------:R2:W-:Y:S06]  /*01f0*/  ATOMS.POPC.INC.32 RZ, [R5+URZ] ;  /* 0x0000000005ff7f8c */ /* 0x0005ec000d8000ff */
[----:B------:R-:W-:Y:S05]  /*0200*/  @!P0 BRA P1, `(.L_x_1) ;  /* 0xfffffffc00d88947 */ /* 0x000fea000083ffff */
[----:B------:R-:W-:Y:S05]  /*0210*/  BSYNC.RECONVERGENT B0 ;  /* 0x0000000000007941 */ /* 0x000fea0003800200 */
.L_x_0:
[----:B------:R-:W-:Y:S01]  /*0220*/  BAR.SYNC.DEFER_BLOCKING 0x0 ;  /* 0x0000000000007b1d */ /* 0x000fe20000010000 */
[----:B------:R-:W-:-:S07]  /*0230*/  IMAD.SHL.U32 R9, R10, 0x8, RZ ;  /* 0x000000080a097824 */ /* 0x000fce00078e00ff */
[----:B------:R-:W1:Y:S01]  /*0240*/  LDC.64 R2, c[0x0][0x380] ;  /* 0x0000e000ff027b82 */ /* 0x000e620000000a00 */
[----:B--2---:R-:W2:Y:S04]  /*0250*/  LDS.128 R4, [R8] ;  /* 0x0000000008047984 */ /* 0x004ea80000000c00 */
[----:B------:R-:W3:Y:S01]  /*0260*/  LDS.128 R12, [R8+0x10] ;  /* 0x00001000080c7984 */ /* 0x000ee20000000c00 */
[----:B-1----:R-:W-:-:S05]  /*0270*/  IMAD.WIDE.U32 R2, R9, 0x4, R2 ;  /* 0x0000000409027825 */ /* 0x002fca00078e0002 */
[----:B--2---:R-:W-:Y:S04]  /*0280*/  REDG.E.ADD.STRONG.GPU desc[UR6][R2.64], R4 ;  /* 0x000000040200798e */ /* 0x004fe8000c12e106 */
[----:B------:R-:W-:Y:S04]  /*0290*/  REDG.E.ADD.STRONG.GPU desc[UR6][R2.64+0x4], R5 ;  /* 0x000004050200798e */ /* 0x000fe8000c12e106 */
[----:B------:R-:W-:Y:S04]  /*02a0*/  REDG.E.ADD.STRONG.GPU desc[UR6][R2.64+0x8], R6 ;  /* 0x000008060200798e */ /* 0x000fe8000c12e106 */
[----:B------:R-:W-:Y:S04]  /*02b0*/  REDG.E.ADD.STRONG.GPU desc[UR6][R2.64+0xc], R7 ;  /* 0x00000c070200798e */ /* 0x000fe8000c12e106 */
[----:B---3--:R-:W-:Y:S04]  /*02c0*/  REDG.E.ADD.STRONG.GPU desc[UR6][R2.64+0x10], R12 ;  /* 0x0000100c0200798e */ /* 0x008fe8000c12e106 */
[----:B------:R-:W-:Y:S04]  /*02d0*/  REDG.E.ADD.STRONG.GPU desc[UR6][R2.64+0x14], R13 ;  /* 0x0000140d0200798e */ /* 0x000fe8000c12e106 */
[----:B------:R-:W-:Y:S04]  /*02e0*/  REDG.E.ADD.STRONG.GPU desc[UR6][R2.64+0x18], R14 ;  /* 0x0000180e0200798e */ /* 0x000fe8000c12e106 */
[----:B------:R-:W-:Y:S01]  /*02f0*/  REDG.E.ADD.STRONG.GPU desc[UR6][R2.64+0x1c], R15 ;  /* 0x00001c0f0200798e */ /* 0x000fe2000c12e106 */
[----:B------:R-:W-:Y:S05]  /*0300*/  EXIT ;  /* 0x000000000000794d */ /* 0x000fea0003800000 */
.L_x_2:
[----:B------:R-:W-:-:S00]  /*0310*/  BRA `(.L_x_2) ;  /* 0xfffffffc00fc7947 */ /* 0x000fc0000383ffff */
[----:B------:R-:W-:-:S00]  /*0320*/  NOP ;  /* 0x0000000000007918 */ /* 0x000fc00000000000 */
        /* <DEDUP_REMOVED lines=13> */
.L_x_49:


//--------------------- .text._Z15histogramGlobalPjPhii --------------------------
	.section	.text._Z15histogramGlobalPjPhii,"ax",@progbits
	.align	128
        .global         _Z15histogramGlobalPjPhii
        .type           _Z15histogramGlobalPjPhii,@function
        .size           _Z15histogramGlobalPjPhii,(.L_x_50 - _Z15histogramGlobalPjPhii)
        .other          _Z15histogramGlobalPjPhii,@"STO_CUDA_ENTRY STV_DEFAULT"
_Z15histogramGlobalPjPhii:
.text._Z15histogramGlobalPjPhii:
[----:B------:R-:W-:Y:S01]  /*0000*/  LDC R1, c[0x0][0x37c] ;  /* 0x0000df00ff017b82 */ /* 0x000fe20000000800 */
[----:B------:R-:W0:Y:S07]  /*0010*/  S2R R0, SR_TID.X ;  /* 0x0000000000007919 */ /* 0x000e2e0000002100 */
[----:B------:R-:W1:Y:S01]  /*0020*/  S2UR UR4, SR_CTAID.X ;  /* 0x00000000000479c3 */ /* 0x000e620000002500 */
[----:B------:R-:W1:Y:S07]  /*0030*/  LDCU UR5, c[0x0][0x360] ;  /* 0x00006c00ff0577ac */ /* 0x000e6e0008000800 */
[----:B------:R-:W0:Y:S01]  /*0040*/  LDC.64 R10, c[0x0][0x390] ;  /* 0x0000e400ff0a7b82 */ /* 0x000e220000000a00 */
[----:B-1----:R-:W-:-:S06]  /*0050*/  UIMAD UR4, UR4, UR5, URZ ;  /* 0x00000005040472a4 */ /* 0x002fcc000f8e02ff */
[C---:B0-----:R-:W-:Y:S01]  /*0060*/  IMAD R3, R11.reuse, UR4, R0 ;  /* 0x000000040b037c24 */ /* 0x041fe2000f8e0200 */
[----:B------:R-:W-:-:S04]  /*0070*/  ISETP.GE.AND P0, PT, R11, 0x1, PT ;  /* 0x000000010b00780c */ /* 0x000fc80003f06270 */
[----:B------:R-:W-:-:S13]  /*0080*/  ISETP.GE.OR P0, PT, R3, R10, !P0 ;  /* 0x0000000a0300720c */ /* 0x000fda0004706670 */
[----:B------:R-:W-:Y:S05]  /*0090*/  @P0 EXIT ;  /* 0x000000000000094d */ /* 0x000fea0003800000 */
[----:B------:R-:W0:Y:S01]  /*00a0*/  LDC.64 R6, c[0x0][0x380] ;  /* 0x0000e000ff067b82 */ /* 0x000e220000000a00 */
[----:B------:R-:W-:Y:S01]  /*00b0*/  IMAD.MOV.U32 R0, RZ, RZ, R3 ;  /* 0x000000ffff007224 */ /* 0x000fe200078e0003 */
[----:B------:R-:W1:Y:S01]  /*00c0*/  LDCU.64 UR4, c[0x0][0x358] ;  /* 0x00006b00ff0477ac */ /* 0x000e620008000a00 */
[----:B------:R-:W-:Y:S01]  /*00d0*/  IMAD.MOV.U32 R8, RZ, RZ, RZ ;  /* 0x000000ffff087224 */ /* 0x000fe200078e00ff */
[----:B------:R-:W2:Y:S06]  /*00e0*/  LDCU.64 UR6, c[0x0][0x388] ;  /* 0x00007100ff0677ac */ /* 0x000eac0008000a00 */
.L_x_3:
[----:B--2---:R-:W-:-:S04]  /*00f0*/  IADD3 R4, P0, PT, R0, UR6, RZ ;  /* 0x0000000600047c10 */ /* 0x004fc8000ff1e0ff */
[----:B------:R-:W-:-:S05]  /*0100*/  LEA.HI.X.SX32 R5, R0, UR7, 0x1, P0 ;  /* 0x0000000700057c11 */ /* 0x000fca00080f0eff */
[----:B-1-3--:R-:W0:Y:S01]  /*0110*/  LDG.E.U8 R3, desc[UR4][R4.64] ;  /* 0x0000000404037981 */ /* 0x00ae22000c1e1100 */
[----:B------:R-:W-:Y:S01]  /*0120*/  VIADD R8, R8, 0x1 ;  /* 0x0000000108087836 */ /* 0x000fe20000000000 */
[----:B------:R-:W-:Y:S01]  /*0130*/  IADD3 R0, PT, PT, R0, R11, RZ ;  /* 0x0000000b00007210 */ /* 0x000fe20007ffe0ff */
[----:B------:R-:W-:-:S03]  /*0140*/  HFMA2 R9, -RZ, RZ, 0, 5.9604644775390625e-08 ;  /* 0x00000001ff097431 */ /* 0x000fc600000001ff */
[----:B------:R-:W-:Y:S02]  /*0150*/  ISETP.GE.AND P0, PT, R8, R11, PT ;  /* 0x0000000b0800720c */ /* 0x000fe40003f06270 */
[----:B------:R-:W-:Y:S01]  /*0160*/  ISETP.LT.AND P1, PT, R0, R10, PT ;  /* 0x0000000a0000720c */ /* 0x000fe20003f21270 */
[----:B0-----:R-:W-:-:S05]  /*0170*/  IMAD.WIDE.U32 R2, R3, 0x4, R6 ;  /* 0x0000000403027825 */ /* 0x001fca00078e0006 */
[----:B------:R3:W-:Y:S07]  /*0180*/  REDG.E.ADD.STRONG.GPU desc[UR4][R2.64], R9 ;  /* 0x000000090200798e */ /* 0x0007ee000c12e104 */
[----:B------:R-:W-:Y:S05]  /*0190*/  @!P0 BRA P1, `(.L_x_3) ;  /* 0xfffffffc00d48947 */ /* 0x000fea000083ffff */
[----:B------:R-:W-:Y:S05]  /*01a0*/  EXIT ;  /* 0x000000000000794d */ /* 0x000fea0003800000 */
.L_x_4:
        /* <DEDUP_REMOVED lines=13> */
.L_x_50:


//--------------------- .text._Z8sobelTexPhyii    --------------------------
	.section	.text._Z8sobelTexPhyii,"ax",@progbits
	.align	128
        .global         _Z8sobelTexPhyii
        .type           _Z8sobelTexPhyii,@function
        .size           _Z8sobelTexPhyii,(.L_x_47 - _Z8sobelTexPhyii)
        .other          _Z8sobelTexPhyii,@"STO_CUDA_ENTRY STV_DEFAULT"
_Z8sobelTexPhyii:
.text._Z8sobelTexPhyii:
[----:B------:R-:W-:Y:S01]  /*0000*/  LDC R1, c[0x0][0x37c] ;  /* 0x0000df00ff017b82 */ /* 0x000fe20000000800 */
[----:B------:R-:W0:Y:S07]  /*0010*/  S2R R0, SR_TID.Y ;  /* 0x0000000000007919 */ /* 0x000e2e0000002200 */
[----:B------:R-:W1:Y:S01]  /*0020*/  LDC R8, c[0x0][0x360] ;  /* 0x0000d800ff087b82 */ /* 0x000e620000000800 */
[----:B------:R-:W2:Y:S01]  /*0030*/  LDCU.64 UR6, c[0x0][0x390] ;  /* 0x00007200ff0677ac */ /* 0x000ea20008000a00 */
[----:B------:R-:W1:Y:S06]  /*0040*/  S2R R3, SR_TID.X ;  /* 0x0000000000037919 */ /* 0x000e6c0000002100 */
[----:B------:R-:W0:Y:S08]  /*0050*/  S2UR UR5, SR_CTAID.Y ;  /* 0x00000000000579c3 */ /* 0x000e300000002600 */
[----:B------:R-:W0:Y:S08]  /*0060*/  LDC R9, c[0x0][0x364] ;  /* 0x0000d900ff097b82 */ /* 0x000e300000000800 */
[----:B------:R-:W1:Y:S01]  /*0070*/  S2UR UR4, SR_CTAID.X ;  /* 0x00000000000479c3 */ /* 0x000e620000002500 */
[----:B0-----:R-:W-:-:S05]  /*0080*/  IMAD R9, R9, UR5, R0 ;  /* 0x0000000509097c24 */ /* 0x001fca000f8e0200 */
[----:B--2---:R-:W-:Y:S01]  /*0090*/  ISETP.GE.AND P0, PT, R9, UR7, PT ;  /* 0x0000000709007c0c */ /* 0x004fe2000bf06270 */
[----:B-1----:R-:W-:-:S05]  /*00a0*/  IMAD R8, R8, UR4, R3 ;  /* 0x0000000408087c24 */ /* 0x002fca000f8e0203 */
[----:B------:R-:W-:-:S13]  /*00b0*/  ISETP.GE.OR P0, PT, R8, UR6, P0 ;  /* 0x0000000608007c0c */ /* 0x000fda0008706670 */
[----:B------:R-:W-:Y:S05]  /*00c0*/  @P0 EXIT ;  /* 0x000000000000094d */ /* 0x000fea0003800000 */
[----:B------:R-:W-:Y:S01]  /*00d0*/  I2FP.F32.S32 R7, UR6 ;  /* 0x0000000600077c45 */ /* 0x000fe20008201400 */
[----:B------:R-:W-:Y:S01]  /*00e0*/  BSSY.RECONVERGENT B0, `(.L_x_5) ;  /* 0x0000011000007945 */ /* 0x000fe20003800200 */
[----:B------:R-:W-:Y:S02]  /*00f0*/  IADD3 R0, PT, PT, R8, -0x1, RZ ;  /* 0xffffffff08007810 */ /* 0x000fe40007ffe0ff */
[----:B------:R-:W0:Y:S01]  /*0100*/  MUFU.RCP R2, R7 ;  /* 0x0000000700027308 */ /* 0x000e220000001000 */
[----:B------:R-:W-:Y:S02]  /*0110*/  I2FP.F32.U32 R11, UR7 ;  /* 0x00000007000b7c45 */ /* 0x000fe40008201000 */
[----:B------:R-:W-:-:S05]  /*0120*/  I2FP.F32.S32 R0, R0 ;  /* 0x0000000000007245 */ /* 0x000fca0000201400 */
[----:B------:R-:W1:Y:S01]  /*0130*/  FCHK P0, R0, R7 ;  /* 0x0000000700007302 */ /* 0x000e620000000000 */
[----:B0-----:R-:W-:-:S04]  /*0140*/  FFMA R3, -R7, R2, 1 ;  /* 0x3f80000007037423 */ /* 0x001fc80000000102 */
[----:B------:R-:W-:-:S04]  /*0150*/  FFMA R3, R2, R3, R2 ;  /* 0x0000000302037223 */ /* 0x000fc80000000002 */
[----:B------:R-:W-:-:S04]  /*0160*/  FFMA R4, R0, R3, RZ ;  /* 0x0000000300047223 */ /* 0x000fc800000000ff */
[----:B------:R-:W-:-:S04]  /*0170*/  FFMA R2, -R7, R4, R0 ;  /* 0x0000000407027223 */ /* 0x000fc80000000100 */
[----:B------:R-:W-:Y:S01]  /*0180*/  FFMA R4, R3, R2, R4 ;  /* 0x0000000203047223 */ /* 0x000fe20000000004 */
[----:B------:R-:W-:Y:S01]  /*0190*/  IADD3 R2, PT, PT, R9, -0x1, RZ ;  /* 0xffffffff09027810 */ /* 0x000fe20007ffe0ff */
[----:B-1----:R-:W-:Y:S06]  /*01a0*/  @!P0 BRA `(.L_x_6) ;  /* 0x0000000000108947 */ /* 0x002fec0003800000 */
[----:B------:R-:W-:Y:S01]  /*01b0*/  IMAD.MOV.U32 R3, RZ, RZ, R7 ;  /* 0x000000ffff037224 */ /* 0x000fe200078e0007 */
[----:B------:R-:W-:-:S07]  /*01c0*/  MOV R12, 0x1e0 ;  /* 0x000001e0000c7802 */ /* 0x000fce0000000f00 */
[----:B------:R-:W-:Y:S05]  /*01d0*/  CALL.REL.NOINC `($__internal_1_$__cuda_sm3x_div_rn_noftz_f32_slowpath) ;  /* 0x0000000c00187944 */ /* 0x000fea0003c00000 */
[----:B------:R-:W-:-:S07]  /*01e0*/  MOV R4, R0 ;  /* 0x0000000000047202 */ /* 0x000fce0000000f00 */
.L_x_6:
[----:B------:R-:W-:Y:S05]  /*01f0*/  BSYNC.RECONVERGENT B0 ;  /* 0x0000000000007941 */ /* 0x000fea0003800200 */
.L_x_5:
[----:B------:R-:W0:Y:S01]  /*0200*/  MUFU.RCP R6, R11 ;  /* 0x0000000b00067308 */ /* 0x000e220000001000 */
[----:B------:R-:W-:Y:S01]  /*0210*/  I2FP.F32.S32 R0, R2 ;  /* 0x0000000200007245 */ /* 0x000fe20000201400 */
[----:B------:R-:W-:Y:S06]  /*0220*/  BSSY.RECONVERGENT B0, `(.L_x_7) ;  /* 0x000000c000007945 */ /* 0x000fec0003800200 */
[----:B------:R-:W1:Y:S01]  /*0230*/  FCHK P0, R0, R11 ;  /* 0x0000000b00007302 */ /* 0x000e620000000000 */
[----:B0-----:R-:W-:-:S04]  /*0240*/  FFMA R3, -R11, R6, 1 ;  /* 0x3f8000000b037423 */ /* 0x001fc80000000106 */
[----:B------:R-:W-:-:S04]  /*0250*/  FFMA R3, R6, R3, R6 ;  /* 0x0000000306037223 */ /* 0x000fc80000000006 */
[----:B------:R-:W-:-:S04]  /*0260*/  FFMA R2, R0, R3, RZ ;  /* 0x0000000300027223 */ /* 0x000fc800000000ff */
[----:B------:R-:W-:-:S04]  /*0270*/  FFMA R5, -R11, R2, R0 ;  /* 0x000000020b057223 */ /* 0x000fc80000000100 */
[----:B------:R-:W-:Y:S01]  /*0280*/  FFMA R5, R3, R5, R2 ;  /* 0x0000000503057223 */ /* 0x000fe20000000002 */
[----:B-1----:R-:W-:Y:S06]  /*0290*/  @!P0 BRA `(.L_x_8) ;  /* 0x0000000000108947 */ /* 0x002fec0003800000 */
[----:B------:R-:W-:Y:S01]  /*02a0*/  IMAD.MOV.U32 R3, RZ, RZ, R11 ;  /* 0x000000ffff037224 */ /* 0x000fe200078e000b */
[----:B------:R-:W-:-:S07]  /*02b0*/  MOV R12, 0x2d0 ;  /* 0x000002d0000c7802 */ /* 0x000fce0000000f00 */
[----:B------:R-:W-:Y:S05]  /*02c0*/  CALL.REL.NOINC `($__internal_1_$__cuda_sm3x_div_rn_noftz_f32_slowpath) ;  /* 0x0000000800dc7944 */ /* 0x000fea0003c00000 */
[----:B------:R-:W-:-:S07]  /*02d0*/  MOV R5, R0 ;  /* 0x0000000000057202 */ /* 0x000fce0000000f00 */
.L_x_8:
[----:B------:R-:W-:Y:S05]  /*02e0*/  BSYNC.RECONVERGENT B0 ;  /* 0x0000000000007941 */ /* 0x000fea0003800200 */
.L_x_7:
[----:B------:R-:W0:Y:S01]  /*02f0*/  LDCU UR4, c[0x0][0x388] ;  /* 0x00007100ff0477ac */ /* 0x000e220008000800 */
[----:B------:R-:W-:Y:S01]  /*0300*/  IMAD.MOV.U32 R10, RZ, RZ, -0x3e000000 ;  /* 0xc2000000ff0a7424 */ /* 0x000fe200078e00ff */
[----:B------:R-:W-:-:S03]  /*0310*/  UMOV UR5, URZ ;  /* 0x000000ff00057c82 */ /* 0x000fc60008000000 */
[----:B0-----:R-:W5:Y:S01]  /*0320*/  TEX.LL RZ, R3, R4, R10, UR4, 2D, 0x1 ;  /* 0x28ff040a04037f60 */ /* 0x001f6200089e01ff */
[----:B------:R-:W0:Y:S01]  /*0330*/  MUFU.RCP R0, R7 ;  /* 0x0000000700007308 */ /* 0x000e220000001000 */
[----:B------:R-:W-:Y:S01]  /*0340*/  I2FP.F32.S32 R6, R8 ;  /* 0x0000000800067245 */ /* 0x000fe20000201400 */
[----:B------:R-:W-:Y:S06]  /*0350*/  BSSY.RECONVERGENT B0, `(.L_x_9) ;  /* 0x0000010000007945 */ /* 0x000fec0003800200 */
[----:B------:R-:W-:Y:S01]  /*0360*/  FCHK P0, R6, R7 ;  /* 0x0000000706007302 */ /* 0x000fe20000000000 */
[----:B0-----:R-:W-:-:S04]  /*0370*/  FFMA R13, -R7, R0, 1 ;  /* 0x3f800000070d7423 */ /* 0x001fc80000000100 */
[----:B------:R-:W-:-:S04]  /*0380*/  FFMA R0, R0, R13, R0 ;  /* 0x0000000d00007223 */ /* 0x000fc80000000000 */
[----:B------:R-:W-:-:S04]  /*0390*/  FFMA R13, R0, R6, RZ ;  /* 0x00000006000d7223 */ /* 0x000fc800000000ff */
[----:B------:R-:W-:-:S04]  /*03a0*/  FFMA R2, -R7, R13, R6 ;  /* 0x0000000d07027223 */ /* 0x000fc80000000106 */
[----:B------:R-:W-:Y:S01]  /*03b0*/  FFMA R2, R0, R2, R13 ;  /* 0x0000000200027223 */ /* 0x000fe2000000000d */
[----:B-----5:R-:W-:-:S06]  /*03c0*/  LOP3.LUT R3, R3, 0xff, RZ, 0xc0, !PT ;  /* 0x000000ff03037812 */ /* 0x020fcc00078ec0ff */
[----:B------:R-:W0:Y:S02]  /*03d0*/  I2F.U16 R3, R3 ;  /* 0x0000000300037306 */ /* 0x000e240000101000 */
[----:B0-----:R-:W-:Y:S01]  /*03e0*/  FADD R10, RZ, -R3 ;  /* 0x80000003ff0a7221 */ /* 0x001fe20000000000 */
[----:B------:R-:W-:Y:S06]  /*03f0*/  @!P0 BRA `(.L_x_10) ;  /* 0x0000000000148947 */ /* 0x000fec0003800000 */
[----:B------:R-:W-:Y:S01]  /*0400*/  MOV R0, R6 ;  /* 0x0000000600007202 */ /* 0x000fe20000000f00 */
[----:B------:R-:W-:Y:S01]  /*0410*/  IMAD.MOV.U32 R3, RZ, RZ, R7 ;  /* 0x000000ffff037224 */ /* 0x000fe200078e0007 */
[----:B------:R-:W-:-:S07]  /*0420*/  MOV R12, 0x440 ;  /* 0x00000440000c7802 */ /* 0x000fce0000000f00 */
[----:B------:R-:W-:Y:S05]  /*0430*/  CALL.REL.NOINC `($__internal_1_$__cuda_sm3x_div_rn_noftz_f32_slowpath) ;  /* 0x0000000800807944 */ /* 0x000fea0003c00000 */
[----:B------:R-:W-:-:S07]  /*0440*/  MOV R2, R0 ;  /* 0x0000000000027202 */ /* 0x000fce0000000f00 */
.L_x_10:
[----:B------:R-:W-:Y:S05]  /*0450*/  BSYNC.RECONVERGENT B0 ;  /* 0x0000000000007941 */ /* 0x000fea0003800200 */
.L_x_9:
[----:B------:R-:W0:Y:S01]  /*0460*/  LDCU UR4, c[0x0][0x388] ;  /* 0x00007100ff0477ac */ /* 0x000e220008000800 */
[----:B------:R-:W-:Y:S01]  /*0470*/  MOV R3, R5 ;  /* 0x0000000500037202 */ /* 0x000fe20000000f00 */
[----:B------:R-:W-:Y:S01]  /*0480*/  IMAD.MOV.U32 R14, RZ, RZ, -0x3e000000 ;  /* 0xc2000000ff0e7424 */ /* 0x000fe200078e00ff */
[----:B------:R-:W-:-:S04]  /*0490*/  UMOV UR5, URZ ;  /* 0x000000ff00057c82 */ /* 0x000fc80008000000 */
[----:B0-----:R-:W5:Y:S01]  /*04a0*/  TEX.LL RZ, R3, R2, R14, UR4, 2D, 0x1 ;  /* 0x28ff040e02037f60 */ /* 0x001f6200089e01ff */
[----:B------:R-:W0:Y:S01]  /*04b0*/  MUFU.RCP R6, R7 ;  /* 0x0000000700067308 */ /* 0x000e220000001000 */
[----:B------:R-:W-:Y:S01]  /*04c0*/  VIADD R0, R8, 0x1 ;  /* 0x0000000108007836 */ /* 0x000fe20000000000 */
[----:B------:R-:W-:Y:S04]  /*04d0*/  BSSY.RECONVERGENT B0, `(.L_x_11) ;  /* 0x0000012000007945 */ /* 0x000fe80003800200 */
[----:B------:R-:W-:-:S04]  /*04e0*/  I2FP.F32.S32 R12, R0 ;  /* 0x00000000000c7245 */ /* 0x000fc80000201400 */
        /* <DEDUP_REMOVED lines=8> */
[----:B0-----:R-:W-:-:S04]  /*0570*/  FADD R3, R0, R0 ;  /* 0x0000000000037221 */ /* 0x001fc80000000000 */
[----:B------:R-:W-:Y:S01]  /*0580*/  FADD R14, R10, -R3 ;  /* 0x800000030a0e7221 */ /* 0x000fe20000000000 */
[----:B------:R-:W-:Y:S06]  /*0590*/  @!P0 BRA `(.L_x_12) ;  /* 0x0000000000148947 */ /* 0x000fec0003800000 */
[----:B------:R-:W-:Y:S01]  /*05a0*/  MOV R0, R12 ;  /* 0x0000000c00007202 */ /* 0x000fe20000000f00 */
[----:B------:R-:W-:Y:S01]  /*05b0*/  IMAD.MOV.U32 R3, RZ, RZ, R7 ;  /* 0x000000ffff037224 */ /* 0x000fe200078e0007 */
[----:B------:R-:W-:-:S07]  /*05c0*/  MOV R12, 0x5e0 ;  /* 0x000005e0000c7802 */ /* 0x000fce0000000f00 */
[----:B------:R-:W-:Y:S05]  /*05d0*/  CALL.REL.NOINC `($__internal_1_$__cuda_sm3x_div_rn_noftz_f32_slowpath) ;  /* 0x0000000800187944 */ /* 0x000fea0003c00000 */
[----:B------:R-:W-:-:S07]  /*05e0*/  MOV R6, R0 ;  /* 0x0000000000067202 */ /* 0x000fce0000000f00 */
.L_x_12:
[----:B------:R-:W-:Y:S05]  /*05f0*/  BSYNC.RECONVERGENT B0 ;  /* 0x0000000000007941 */ /* 0x000fea0003800200 */
.L_x_11:
[----:B------:R-:W0:Y:S01]  /*0600*/  LDCU UR4, c[0x0][0x388] ;  /* 0x00007100ff0477ac */ /* 0x000e220008000800 */
[----:B------:R-:W-:Y:S01]  /*0610*/  MOV R7, R5 ;  /* 0x0000000500077202 */ /* 0x000fe20000000f00 */
[----:B------:R-:W-:Y:S01]  /*0620*/  IMAD.MOV.U32 R13, RZ, RZ, -0x3e000000 ;  /* 0xc2000000ff0d7424 */ /* 0x000fe200078e00ff */
[----:B------:R-:W-:-:S04]  /*0630*/  UMOV UR5, URZ ;  /* 0x000000ff00057c82 */ /* 0x000fc80008000000 */
[----:B0-----:R-:W5:Y:S01]  /*0640*/  TEX.LL RZ, R7, R6, R13, UR4, 2D, 0x1 ;  /* 0x28ff040d06077f60 */ /* 0x001f6200089e01ff */
[----:B------:R-:W0:Y:S01]  /*0650*/  MUFU.RCP R0, R11 ;  /* 0x0000000b00007308 */ /* 0x000e220000001000 */
[----:B------:R-:W-:Y:S01]  /*0660*/  I2FP.F32.U32 R12, R9 ;  /* 0x00000009000c7245 */ /* 0x000fe20000201000 */
        /* <DEDUP_REMOVED lines=9> */
[--C-:B0-----:R-:W-:Y:S01]  /*0700*/  FADD R14, R14, -R3.reuse ;  /* 0x800000030e0e7221 */ /* 0x101fe20000000000 */
[----:B------:R-:W-:Y:S01]  /*0710*/  FADD R10, R10, R3 ;  /* 0x000000030a0a7221 */ /* 0x000fe20000000000 */
[----:B------:R-:W-:Y:S06]  /*0720*/  @!P0 BRA `(.L_x_14) ;  /* 0x0000000000148947 */ /* 0x000fec0003800000 */
[----:B------:R-:W-:Y:S01]  /*0730*/  IMAD.MOV.U32 R0, RZ, RZ, R12 ;  /* 0x000000ffff007224 */ /* 0x000fe200078e000c */
[----:B------:R-:W-:Y:S02]  /*0740*/  MOV R3, R11 ;  /* 0x0000000b00037202 */ /* 0x000fe40000000f00 */
[----:B------:R-:W-:-:S07]  /*0750*/  MOV R12, 0x770 ;  /* 0x00000770000c7802 */ /* 0x000fce0000000f00 */
[----:B------:R-:W-:Y:S05]  /*0760*/  CALL.REL.NOINC `($__internal_1_$__cuda_sm3x_div_rn_noftz_f32_slowpath) ;  /* 0x0000000400b47944 */ /* 0x000fea0003c00000 */
[----:B------:R-:W-:-:S07]  /*0770*/  IMAD.MOV.U32 R21, RZ, RZ, R0 ;  /* 0x000000ffff157224 */ /* 0x000fce00078e0000 */
.L_x_14:
[----:B------:R-:W-:Y:S05]  /*0780*/  BSYNC.RECONVERGENT B0 ;  /* 0x0000000000007941 */ /* 0x000fea0003800200 */
.L_x_13:
[----:B------:R-:W0:Y:S01]  /*0790*/  LDCU UR4, c[0x0][0x388] ;  /* 0x00007100ff0477ac */ /* 0x000e220008000800 */
[----:B------:R-:W-:Y:S02]  /*07a0*/  HFMA2 R7, -RZ, RZ, -3, 0 ;  /* 0xc2000000ff077431 */ /* 0x000fe400000001ff */
[----:B------:R-:W-:Y:S01]  /*07b0*/  IMAD.MOV.U32 R20, RZ, RZ, R4 ;  /* 0x000000ffff147224 */ /* 0x000fe200078e0004 */
[----:B------:R-:W-:Y:S01]  /*07c0*/  MOV R23, R21 ;  /* 0x0000001500177202 */ /* 0x000fe20000000f00 */
[----:B------:R-:W-:Y:S01]  /*07d0*/  UMOV UR5, URZ ;  /* 0x000000ff00057c82 */ /* 0x000fe20008000000 */
[----:B------:R-:W-:Y:S01]  /*07e0*/  IMAD.MOV.U32 R22, RZ, RZ, R6 ;  /* 0x000000ffff167224 */ /* 0x000fe200078e0006 */
[----:B0-----:R-:W5:Y:S03]  /*07f0*/  TEX.LL RZ, R0, R20, R7, UR4, 2D, 0x1 ;  /* 0x28ff040714007f60 */ /* 0x001f6600089e01ff */
[----:B------:R0:W5:Y:S01]  /*0800*/  TEX.LL RZ, R5, R22, R7, UR4, 2D, 0x1 ;  /* 0x28ff040716057f60 */ /* 0x00016200089e01ff */
[----:B------:R-:W1:Y:S01]  /*0810*/  MUFU.RCP R18, R11 ;  /* 0x0000000b00127308 */ /* 0x000e620000001000 */
[----:B------:R-:W-:Y:S01]  /*0820*/  FADD R14, RZ, R14 ;  /* 0x0000000eff0e7221 */ /* 0x000fe20000000000 */
[----:B------:R-:W-:Y:S03]  /*0830*/  BSSY.RECONVERGENT B0, `(.L_x_15) ;  /* 0x0000019000007945 */ /* 0x000fe60003800200 */
[----:B0-----:R-:W-:-:S04]  /*0840*/  FADD R7, RZ, R14 ;  /* 0x0000000eff077221 */ /* 0x001fc80000000000 */
[----:B------:R-:W-:Y:S01]  /*0850*/  FADD R7, RZ, R7 ;  /* 0x00000007ff077221 */ /* 0x000fe20000000000 */
[----:B-----5:R-:W-:Y:S02]  /*0860*/  LOP3.LUT R3, R0, 0xff, RZ, 0xc0, !PT ;  /* 0x000000ff00037812 */ /* 0x020fe400078ec0ff */
[----:B------:R-:W-:Y:S02]  /*0870*/  IADD3 R0, PT, PT, R9, 0x1, RZ ;  /* 0x0000000109007810 */ /* 0x000fe40007ffe0ff */
[----:B------:R-:W-:Y:S01]  /*0880*/  LOP3.LUT R12, R5, 0xff, RZ, 0xc0, !PT ;  /* 0x000000ff050c7812 */ /* 0x000fe200078ec0ff */
[----:B-1----:R-:W-:Y:S01]  /*0890*/  FFMA R5, -R11, R18, 1 ;  /* 0x3f8000000b057423 */ /* 0x002fe20000000112 */
[----:B------:R-:W0:Y:S01]  /*08a0*/  I2F.U16 R3, R3 ;  /* 0x0000000300037306 */ /* 0x000e220000101000 */
[----:B------:R-:W-:Y:S02]  /*08b0*/  I2FP.F32.U32 R16, R0 ;  /* 0x0000000000107245 */ /* 0x000fe40000201000 */
[----:B------:R-:W-:-:S04]  /*08c0*/  FFMA R0, R18, R5, R18 ;  /* 0x0000000512007223 */ /* 0x000fc80000000012 */
[----:B------:R-:W-:Y:S01]  /*08d0*/  FFMA R13, R0, R16, RZ ;  /* 0x00000010000d7223 */ /* 0x000fe200000000ff */
[----:B------:R-:W-:Y:S01]  /*08e0*/  FCHK P0, R16, R11 ;  /* 0x0000000b10007302 */ /* 0x000fe20000000000 */
[----:B0-----:R-:W-:-:S07]  /*08f0*/  FADD R5, R3, R3 ;  /* 0x0000000303057221 */ /* 0x001fce0000000000 */
[----:B------:R-:W0:Y:S01]  /*0900*/  I2F.U16 R12, R12 ;  /* 0x0000000c000c7306 */ /* 0x000e220000101000 */
[----:B------:R-:W-:Y:S01]  /*0910*/  FFMA R3, -R11, R13, R16 ;  /* 0x0000000d0b037223 */ /* 0x000fe20000000110 */
[----:B------:R-:W-:-:S03]  /*0920*/  FADD R5, R10, -R5 ;  /* 0x800000050a057221 */ /* 0x000fc60000000000 */
[----:B------:R-:W-:Y:S01]  /*0930*/  FFMA R13, R0, R3, R13 ;  /* 0x00000003000d7223 */ /* 0x000fe2000000000d */
[----:B------:R-:W-:-:S04]  /*0940*/  FADD R5, RZ, R5 ;  /* 0x00000005ff057221 */ /* 0x000fc80000000000 */
[----:B0-----:R-:W-:Y:S01]  /*0950*/  FFMA R5, R12, 2, R5 ;  /* 0x400000000c057823 */ /* 0x001fe20000000005 */
[----:B------:R-:W-:Y:S06]  /*0960*/  @!P0 BRA `(.L_x_16) ;  /* 0x0000000000148947 */ /* 0x000fec0003800000 */
[----:B------:R-:W-:Y:S01]  /*0970*/  IMAD.MOV.U32 R0, RZ, RZ, R16 ;  /* 0x000000ffff007224 */ /* 0x000fe200078e0010 */
[----:B------:R-:W-:Y:S02]  /*0980*/  MOV R3, R11 ;  /* 0x0000000b00037202 */ /* 0x000fe40000000f00 */
[----:B------:R-:W-:-:S07]  /*0990*/  MOV R12, 0x9b0 ;  /* 0x000009b0000c7802 */ /* 0x000fce0000000f00 */
[----:B------:R-:W-:Y:S05]  /*09a0*/  CALL.REL.NOINC `($__internal_1_$__cuda_sm3x_div_rn_noftz_f32_slowpath) ;  /* 0x0000000400247944 */ /* 0x000fea0003c00000 */
[----:B------:R-:W-:-:S07]  /*09b0*/  IMAD.MOV.U32 R13, RZ, RZ, R0 ;  /* 0x000000ffff0d7224 */ /* 0x000fce00078e0000 */
.L_x_16:
[----:B------:R-:W-:Y:S05]  /*09c0*/  BSYNC.RECONVERGENT B0 ;  /* 0x0000000000007941 */ /* 0x000fea0003800200 */
.L_x_15:
[----:B------:R-:W0:Y:S01]  /*09d0*/  LDCU UR4, c[0x0][0x388] ;  /* 0x00007100ff0477ac */ /* 0x000e220008000800 */
[----:B------:R-:W-:Y:S01]  /*09e0*/  MOV R12, R4 ;  /* 0x00000004000c7202 */ /* 0x000fe20000000f00 */
[----:B------:R-:W-:Y:S01]  /*09f0*/  IMAD.MOV.U32 R10, RZ, RZ, R2 ;  /* 0x000000ffff0a7224 */ /* 0x000fe200078e0002 */
[----:B------:R-:W-:Y:S01]  /*0a00*/  MOV R14, R6 ;  /* 0x00000006000e7202 */ /* 0x000fe20000000f00 */
[----:B------:R-:W-:Y:S01]  /*0a10*/  IMAD.MOV.U32 R6, RZ, RZ, -0x3e000000 ;  /* 0xc2000000ff067424 */ /* 0x000fe200078e00ff */
[----:B------:R-:W-:Y:S01]  /*0a20*/  UMOV UR5, URZ ;  /* 0x000000ff00057c82 */ /* 0x000fe20008000000 */
[----:B------:R-:W-:Y:S01]  /*0a30*/  MOV R11, R13 ;  /* 0x0000000d000b7202 */ /* 0x000fe20000000f00 */
[----:B------:R-:W-:Y:S01]  /*0a40*/  IMAD.MOV.U32 R15, RZ, RZ, R13 ;  /* 0x000000ffff0f7224 */ /* 0x000fe200078e000d */
[----:B0-----:R-:W5:Y:S02]  /*0a50*/  TEX.LL RZ, R12, R12, R6, UR4, 2D, 0x1 ;  /* 0x28ff04060c0c7f60 */ /* 0x001f6400089e01ff */
[----:B------:R-:W5:Y:S01]  /*0a60*/  TEX.LL RZ, R2, R10, R6, UR4, 2D, 0x1 ;  /* 0x28ff04060a027f60 */ /* 0x000f6200089e01ff */
[----:B------:R0:W5:Y:S01]  /*0a70*/  TEX.LL RZ, R3, R14, R6, UR4, 2D, 0x1 ;  /* 0x28ff04060e037f60 */ /* 0x00016200089e01ff */
[----:B------:R-:W-:Y:S01]  /*0a80*/  BSSY.RECONVERGENT B0, `(.L_x_17) ;  /* 0x000001b000007945 */ /* 0x000fe20003800200 */
[----:B0-----:R-:W0:Y:S01]  /*0a90*/  LDCU.64 UR4, c[0x0][0x358] ;  /* 0x00006b00ff0477ac */ /* 0x001e220008000a00 */
[----:B-----5:R-:W-:-:S02]  /*0aa0*/  LOP3.LUT R0, R12, 0xff, RZ, 0xc0, !PT ;  /* 0x000000ff0c007812 */ /* 0x020fc400078ec0ff */
[----:B------:R-:W-:Y:S02]  /*0ab0*/  LOP3.LUT R2, R2, 0xff, RZ, 0xc0, !PT ;  /* 0x000000ff02027812 */ /* 0x000fe400078ec0ff */
[----:B------:R-:W-:Y:S02]  /*0ac0*/  LOP3.LUT R3, R3, 0xff, RZ, 0xc0, !PT ;  /* 0x000000ff03037812 */ /* 0x000fe400078ec0ff */
[----:B------:R-:W1:Y:S08]  /*0ad0*/  I2F.U16 R0, R0 ;  /* 0x0000000000007306 */ /* 0x000e700000101000 */
[----:B------:R-:W2:Y:S01]  /*0ae0*/  I2F.U16 R2, R2 ;  /* 0x0000000200027306 */ /* 0x000ea20000101000 */
[----:B-1----:R-:W-:-:S07]  /*0af0*/  FADD R5, R5, -R0 ;  /* 0x8000000005057221 */ /* 0x002fce0000000000 */
[----:B------:R-:W1:Y:S01]  /*0b00*/  I2F.U16 R4, R3 ;  /* 0x0000000300047306 */ /* 0x000e620000101000 */
[----:B------:R-:W-:Y:S01]  /*0b10*/  FADD R7, R7, R0 ;  /* 0x0000000007077221 */ /* 0x000fe20000000000 */
[----:B------:R-:W-:-:S03]  /*0b20*/  FADD R5, RZ, R5 ;  /* 0x00000005ff057221 */ /* 0x000fc60000000000 */
[----:B--2---:R-:W-:Y:S01]  /*0b30*/  FFMA R7, R2, 2, R7 ;  /* 0x4000000002077823 */ /* 0x004fe20000000007 */
[----:B-1----:R-:W-:-:S03]  /*0b40*/  FADD R5, R5, R4 ;  /* 0x0000000405057221 */ /* 0x002fc60000000000 */
[----:B------:R-:W-:Y:S01]  /*0b50*/  FADD R7, R7, R4 ;  /* 0x0000000407077221 */ /* 0x000fe20000000000 */
[----:B------:R-:W-:-:S04]  /*0b60*/  FMUL R0, R5, R5 ;  /* 0x0000000505007220 */ /* 0x000fc80000400000 */
[----:B------:R-:W-:-:S04]  /*0b70*/  FFMA R5, R7, R7, R0 ;  /* 0x0000000707057223 */ /* 0x000fc80000000000 */
[----:B------:R1:W2:Y:S01]  /*0b80*/  MUFU.RSQ R2, R5 ;  /* 0x0000000500027308 */ /* 0x0002a20000001400 */
[----:B------:R-:W-:-:S04]  /*0b90*/  IADD3 R0, PT, PT, R5, -0xd000000, RZ ;  /* 0xf300000005007810 */ /* 0x000fc80007ffe0ff */
[----:B------:R-:W-:-:S13]  /*0ba0*/  ISETP.GT.U32.AND P0, PT, R0, 0x727fffff, PT ;  /* 0x727fffff0000780c */ /* 0x000fda0003f04070 */
[----:B012---:R-:W-:Y:S05]  /*0bb0*/  @!P0 BRA `(.L_x_18) ;  /* 0x00000000000c8947 */ /* 0x007fea0003800000 */
[----:B------:R-:W-:-:S07]  /*0bc0*/  MOV R7, 0xbe0 ;  /* 0x00000be000077802 */ /* 0x000fce0000000f00 */
[----:B------:R-:W-:Y:S05]  /*0bd0*/  CALL.REL.NOINC `($__internal_0_$__cuda_sm20_sqrt_rn_f32_slowpath) ;  /* 0x0000000000387944 */ /* 0x000fea0003c00000 */
[----:B------:R-:W-:Y:S05]  /*0be0*/  BRA `(.L_x_19) ;  /* 0x0000000000107947 */ /* 0x000fea0003800000 */
.L_x_18:
[----:B------:R-:W-:Y:S01]  /*0bf0*/  FMUL.FTZ R0, R5, R2 ;  /* 0x0000000205007220 */ /* 0x000fe20000410000 */
[----:B------:R-:W-:-:S03]  /*0c00*/  FMUL.FTZ R2, R2, 0.5 ;  /* 0x3f00000002027820 */ /* 0x000fc60000410000 */
[----:B------:R-:W-:-:S04]  /*0c10*/  FFMA R3, -R0, R0, R5 ;  /* 0x0000000000037223 */ /* 0x000fc80000000105 */
[----:B------:R-:W-:-:S07]  /*0c20*/  FFMA R0, R3, R2, R0 ;  /* 0x0000000203007223 */ /* 0x000fce0000000000 */
.L_x_19:
[----:B------:R-:W-:Y:S05]  /*0c30*/  BSYNC.RECONVERGENT B0 ;  /* 0x0000000000007941 */ /* 0x000fea0003800200 */
.L_x_17:
[----:B------:R-:W0:Y:S01]  /*0c40*/  LDCU UR8, c[0x0][0x390] ;  /* 0x00007200ff0877ac */ /* 0x000e220008000800 */
[----:B------:R-:W1:Y:S01]  /*0c50*/  F2I.U32.TRUNC.NTZ R5, R0 ;  /* 0x0000000000057305 */ /* 0x000e62000020f000 */
[----:B------:R-:W2:Y:S01]  /*0c60*/  LDCU.64 UR6, c[0x0][0x380] ;  /* 0x00007000ff0677ac */ /* 0x000ea20008000a00 */
[----:B0-----:R-:W-:-:S05]  /*0c70*/  IMAD R8, R9, UR8, R8 ;  /* 0x0000000809087c24 */ /* 0x001fca000f8e0208 */
[----:B--2---:R-:W-:-:S04]  /*0c80*/  IADD3 R2, P0, PT, R8, UR6, RZ ;  /* 0x0000000608027c10 */ /* 0x004fc8000ff1e0ff */
[----:B------:R-:W-:-:S05]  /*0c90*/  LEA.HI.X.SX32 R3, R8, UR7, 0x1, P0 ;  /* 0x0000000708037c11 */ /* 0x000fca00080f0eff */
[----:B-1----:R-:W-:Y:S01]  /*0ca0*/  STG.E.U8 desc[UR4][R2.64], R5 ;  /* 0x0000000502007986 */ /* 0x002fe2000c101104 */
[----:B------:R-:W-:Y:S05]  /*0cb0*/  EXIT ;  /* 0x000000000000794d */ /* 0x000fea0003800000 */
        .weak           $__internal_0_$__cuda_sm20_sqrt_rn_f32_slowpath
        .type           $__internal_0_$__cuda_sm20_sqrt_rn_f32_slowpath,@function
        .size           $__internal_0_$__cuda_sm20_sqrt_rn_f32_slowpath,($__internal_1_$__cuda_sm3x_div_rn_noftz_f32_slowpath - $__internal_0_$__cuda_sm20_sqrt_rn_f32_slowpath)
$__internal_0_$__cuda_sm20_sqrt_rn_f32_slowpath:
[----:B------:R-:W-:-:S13]  /*0cc0*/  LOP3.LUT P0, RZ, R5, 0x7fffffff, RZ, 0xc0, !PT ;  /* 0x7fffffff05ff7812 */ /* 0x000fda000780c0ff */
[----:B------:R-:W-:Y:S01]  /*0cd0*/  @!P0 IMAD.MOV.U32 R2, RZ, RZ, R5 ;  /* 0x000000ffff028224 */ /* 0x000fe200078e0005 */
[----:B------:R-:W-:Y:S06]  /*0ce0*/  @!P0 BRA `(.L_x_20) ;  /* 0x0000000000448947 */ /* 0x000fec0003800000 */
[----:B------:R-:W-:Y:S02]  /*0cf0*/  FSETP.GEU.FTZ.AND P0, PT, R5, RZ, PT ;  /* 0x000000ff0500720b */ /* 0x000fe40003f1e000 */
[----:B------:R-:W-:-:S11]  /*0d00*/  MOV R0, R5 ;  /* 0x0000000500007202 */ /* 0x000fd60000000f00 */
[----:B------:R-:W-:Y:S01]  /*0d10*/  @!P0 IMAD.MOV.U32 R2, RZ, RZ, 0x7fffffff ;  /* 0x7fffffffff028424 */ /* 0x000fe200078e00ff */
[----:B------:R-:W-:Y:S06]  /*0d20*/  @!P0 BRA `(.L_x_20) ;  /* 0x0000000000348947 */ /* 0x000fec0003800000 */
[----:B------:R-:W-:-:S13]  /*0d30*/  FSETP.GTU.FTZ.AND P0, PT, |R0|, +INF , PT ;  /* 0x7f8000000000780b */ /* 0x000fda0003f1c200 */
[----:B------:R-:W-:Y:S01]  /*0d40*/  @P0 FADD.FTZ R2, R0, 1 ;  /* 0x3f80000000020421 */ /* 0x000fe20000010000 */
[----:B------:R-:W-:Y:S06]  /*0d50*/  @P0 BRA `(.L_x_20) ;  /* 0x0000000000280947 */ /* 0x000fec0003800000 */
[----:B------:R-:W-:-:S13]  /*0d60*/  FSETP.NEU.FTZ.AND P0, PT, |R0|, +INF , PT ;  /* 0x7f8000000000780b */ /* 0x000fda0003f1d200 */
[----:B------:R-:W-:-:S04]  /*0d70*/  @P0 FFMA R3, R0, 1.84467440737095516160e+19, RZ ;  /* 0x5f80000000030823 */ /* 0x000fc800000000ff */
[----:B------:R-:W0:Y:S02]  /*0d80*/  @P0 MUFU.RSQ R2, R3 ;  /* 0x0000000300020308 */ /* 0x000e240000001400 */
[----:B0-----:R-:W-:Y:S01]  /*0d90*/  @P0 FMUL.FTZ R4, R3, R2 ;  /* 0x0000000203040220 */ /* 0x001fe20000410000 */
[----:B------:R-:W-:Y:S01]  /*0da0*/  @P0 FMUL.FTZ R6, R2, 0.5 ;  /* 0x3f00000002060820 */ /* 0x000fe20000410000 */
[----:B------:R-:W-:Y:S02]  /*0db0*/  @!P0 MOV R2, R0 ;  /* 0x0000000000028202 */ /* 0x000fe40000000f00 */
[----:B------:R-:W-:-:S04]  /*0dc0*/  @P0 FADD.FTZ R5, -R4, -RZ ;  /* 0x800000ff04050221 */ /* 0x000fc80000010100 */
[----:B------:R-:W-:-:S04]  /*0dd0*/  @P0 FFMA R5, R4, R5, R3 ;  /* 0x0000000504050223 */ /* 0x000fc80000000003 */
[----:B------:R-:W-:-:S04]  /*0de0*/  @P0 FFMA R5, R5, R6, R4 ;  /* 0x0000000605050223 */ /* 0x000fc80000000004 */
[----:B------:R-:W-:-:S07]  /*0df0*/  @P0 FMUL.FTZ R2, R5, 2.3283064365386962891e-10 ;  /* 0x2f80000005020820 */ /* 0x000fce0000410000 */
.L_x_20:
[----:B------:R-:W-:Y:S01]  /*0e00*/  IMAD.MOV.U32 R0, RZ, RZ, R2 ;  /* 0x000000ffff007224 */ /* 0x000fe200078e0002 */
[----:B------:R-:W-:Y:S01]  /*0e10*/  MOV R2, R7 ;  /* 0x0000000700027202 */ /* 0x000fe20000000f00 */
[----:B------:R-:W-:-:S04]  /*0e20*/  IMAD.MOV.U32 R3, RZ, RZ, 0x0 ;  /* 0x00000000ff037424 */ /* 0x000fc800078e00ff */
[----:B------:R-:W-:Y:S05]  /*0e30*/  RET.REL.NODEC R2 `(_Z8sobelTexPhyii) ;  /* 0xfffffff002707950 */ /* 0x000fea0003c3ffff */
        .weak           $__internal_1_$__cuda_sm3x_div_rn_noftz_f32_slowpath
        .type           $__internal_1_$__cuda_sm3x_div_rn_noftz_f32_slowpath,@function
        .size           $__internal_1_$__cuda_sm3x_div_rn_noftz_f32_slowpath,(.L_x_47 - $__internal_1_$__cuda_sm3x_div_rn_noftz_f32_slowpath)
$__internal_1_$__cuda_sm3x_div_rn_noftz_f32_slowpath:
[----:B------:R-:W-:Y:S01]  /*0e40*/  SHF.R.U32.HI R13, RZ, 0x17, R3 ;  /* 0x00000017ff0d7819 */ /* 0x000fe20000011603 */
[----:B------:R-:W-:Y:S01]  /*0e50*/  BSSY.RECONVERGENT B1, `(.L_x_21) ;  /* 0x0000062000017945 */ /* 0x000fe20003800200 */
[----:B------:R-:W-:Y:S02]  /*0e60*/  SHF.R.U32.HI R15, RZ, 0x17, R0 ;  /* 0x00000017ff0f7819 */ /* 0x000fe40000011600 */
[----:B------:R-:W-:Y:S02]  /*0e70*/  LOP3.LUT R13, R13, 0xff, RZ, 0xc0, !PT ;  /* 0x000000ff0d0d7812 */ /* 0x000fe400078ec0ff */
[----:B------:R-:W-:Y:S02]  /*0e80*/  LOP3.LUT R18, R15, 0xff, RZ, 0xc0, !PT ;  /* 0x000000ff0f127812 */ /* 0x000fe400078ec0ff */
[----:B------:R-:W-:-:S03]  /*0e90*/  IADD3 R17, PT, PT, R13, -0x1, RZ ;  /* 0xffffffff0d117810 */ /* 0x000fc60007ffe0ff */
[----:B------:R-:W-:Y:S01]  /*0ea0*/  VIADD R16, R18, 0xffffffff ;  /* 0xffffffff12107836 */ /* 0x000fe20000000000 */
[----:B------:R-:W-:-:S04]  /*0eb0*/  ISETP.GT.U32.AND P0, PT, R17, 0xfd, PT ;  /* 0x000000fd1100780c */ /* 0x000fc80003f04070 */
[----:B------:R-:W-:-:S13]  /*0ec0*/  ISETP.GT.U32.OR P0, PT, R16, 0xfd, P0 ;  /* 0x000000fd1000780c */ /* 0x000fda0000704470 */
[----:B------:R-:W-:Y:S01]  /*0ed0*/  @!P0 MOV R15, RZ ;  /* 0x000000ff000f8202 */ /* 0x000fe20000000f00 */
[----:B------:R-:W-:Y:S06]  /*0ee0*/  @!P0 BRA `(.L_x_22) ;  /* 0x00000000005c8947 */ /* 0x000fec0003800000 */
[----:B------:R-:W-:Y:S02]  /*0ef0*/  FSETP.GTU.FTZ.AND P0, PT, |R0|, +INF , PT ;  /* 0x7f8000000000780b */ /* 0x000fe40003f1c200 */
[----:B------:R-:W-:-:S04]  /*0f00*/  FSETP.GTU.FTZ.AND P1, PT, |R3|, +INF , PT ;  /* 0x7f8000000300780b */ /* 0x000fc80003f3c200 */
[----:B------:R-:W-:-:S13]  /*0f10*/  PLOP3.LUT P0, PT, P0, P1, PT, 0xf8, 0x8f ;  /* 0x00000000008f781c */ /* 0x000fda0000703f70 */
[----:B------:R-:W-:Y:S05]  /*0f20*/  @P0 BRA `(.L_x_23) ;  /* 0x00000004004c0947 */ /* 0x000fea0003800000 */
[----:B------:R-:W-:-:S13]  /*0f30*/  LOP3.LUT P0, RZ, R3, 0x7fffffff, R0, 0xc8, !PT ;  /* 0x7fffffff03ff7812 */ /* 0x000fda000780c800 */
[----:B------:R-:W-:Y:S05]  /*0f40*/  @!P0 BRA `(.L_x_24) ;  /* 0x00000004003c8947 */ /* 0x000fea0003800000 */
[C---:B------:R-:W-:Y:S02]  /*0f50*/  FSETP.NEU.FTZ.AND P2, PT, |R0|.reuse, +INF , PT ;  /* 0x7f8000000000780b */ /* 0x040fe40003f5d200 */
[----:B------:R-:W-:Y:S02]  /*0f60*/  FSETP.NEU.FTZ.AND P1, PT, |R3|, +INF , PT ;  /* 0x7f8000000300780b */ /* 0x000fe40003f3d200 */
[----:B------:R-:W-:-:S11]  /*0f70*/  FSETP.NEU.FTZ.AND P0, PT, |R0|, +INF , PT ;  /* 0x7f8000000000780b */ /* 0x000fd60003f1d200 */
[----:B------:R-:W-:Y:S05]  /*0f80*/  @!P1 BRA !P2, `(.L_x_24) ;  /* 0x00000004002c9947 */ /* 0x000fea0005000000 */
[----:B------:R-:W-:-:S04]  /*0f90*/  LOP3.LUT P2, RZ, R0, 0x7fffffff, RZ, 0xc0, !PT ;  /* 0x7fffffff00ff7812 */ /* 0x000fc8000784c0ff */
[----:B------:R-:W-:-:S13]  /*0fa0*/  PLOP3.LUT P1, PT, P1, P2, PT, 0x2f, 0xf2 ;  /* 0x0000000000f2781c */ /* 0x000fda0000f24577 */
[----:B------:R-:W-:Y:S05]  /*0fb0*/  @P1 BRA `(.L_x_25) ;  /* 0x0000000400181947 */ /* 0x000fea0003800000 */
[----:B------:R-:W-:-:S04]  /*0fc0*/  LOP3.LUT P1, RZ, R3, 0x7fffffff, RZ, 0xc0, !PT ;  /* 0x7fffffff03ff7812 */ /* 0x000fc8000782c0ff */
[----:B------:R-:W-:-:S13]  /*0fd0*/  PLOP3.LUT P0, PT, P0, P1, PT, 0x2f, 0xf2 ;  /* 0x0000000000f2781c */ /* 0x000fda0000702577 */
[----:B------:R-:W-:Y:S05]  /*0fe0*/  @P0 BRA `(.L_x_26) ;  /* 0x0000000400000947 */ /* 0x000fea0003800000 */
[----:B------:R-:W-:Y:S02]  /*0ff0*/  ISETP.GE.AND P0, PT, R16, RZ, PT ;  /* 0x000000ff1000720c */ /* 0x000fe40003f06270 */
[----:B------:R-:W-:-:S11]  /*1000*/  ISETP.GE.AND P1, PT, R17, RZ, PT ;  /* 0x000000ff1100720c */ /* 0x000fd60003f26270 */
[----:B------:R-:W-:Y:S01]  /*1010*/  @P0 IMAD.MOV.U32 R15, RZ, RZ, RZ ;  /* 0x000000ffff0f0224 */ /* 0x000fe200078e00ff */
[----:B------:R-:W-:Y:S01]  /*1020*/  @!P0 MOV R15, 0xffffffc0 ;  /* 0xffffffc0000f8802 */ /* 0x000fe20000000f00 */
[----:B------:R-:W-:Y:S01]  /*1030*/  @!P0 FFMA R0, R0, 1.84467440737095516160e+19, RZ ;  /* 0x5f80000000008823 */ /* 0x000fe200000000ff */
[----:B------:R-:W-:-:S03]  /*1040*/  @!P1 FFMA R3, R3, 1.84467440737095516160e+19, RZ ;  /* 0x5f80000003039823 */ /* 0x000fc600000000ff */
[----:B------:R-:W-:-:S07]  /*1050*/  @!P1 VIADD R15, R15, 0x40 ;  /* 0x000000400f0f9836 */ /* 0x000fce0000000000 */
.L_x_22:
[----:B------:R-:W-:Y:S01]  /*1060*/  LEA R16, R13, 0xc0800000, 0x17 ;  /* 0xc08000000d107811 */ /* 0x000fe200078eb8ff */
[----:B------:R-:W-:Y:S03]  /*1070*/  BSSY.RECONVERGENT B2, `(.L_x_27) ;  /* 0x0000036000027945 */ /* 0x000fe60003800200 */
[----:B------:R-:W-:Y:S01]  /*1080*/  IADD3 R19, PT, PT, -R16, R3, RZ ;  /* 0x0000000310137210 */ /* 0x000fe20007ffe1ff */
[----:B------:R-:W-:-:S03]  /*1090*/  VIADD R16, R18, 0xffffff81 ;  /* 0xffffff8112107836 */ /* 0x000fc60000000000 */
[----:B------:R-:W0:Y:S01]  /*10a0*/  MUFU.RCP R3, R19 ;  /* 0x0000001300037308 */ /* 0x000e220000001000 */
[----:B------:R-:W-:Y:S01]  /*10b0*/  FADD.FTZ R17, -R19, -RZ ;  /* 0x800000ff13117221 */ /* 0x000fe20000010100 */
[C---:B------:R-:W-:Y:S01]  /*10c0*/  IMAD R0, R16.reuse, -0x800000, R0 ;  /* 0xff80000010007824 */ /* 0x040fe200078e0200 */
[----:B------:R-:W-:-:S04]  /*10d0*/  IADD3 R16, PT, PT, R16, 0x7f, -R13 ;  /* 0x0000007f10107810 */ /* 0x000fc80007ffe80d */
[----:B------:R-:W-:Y:S01]  /*10e0*/  IADD3 R16, PT, PT, R16, R15, RZ ;  /* 0x0000000f10107210 */ /* 0x000fe20007ffe0ff */
[----:B0-----:R-:W-:-:S04]  /*10f0*/  FFMA R18, R3, R17, 1 ;  /* 0x3f80000003127423 */ /* 0x001fc80000000011 */
[----:B------:R-:W-:-:S04]  /*1100*/  FFMA R3, R3, R18, R3 ;  /* 0x0000001203037223 */ /* 0x000fc80000000003 */
[----:B------:R-:W-:-:S04]  /*1110*/  FFMA R18, R0, R3, RZ ;  /* 0x0000000300127223 */ /* 0x000fc800000000ff */
[----:B------:R-:W-:-:S04]  /*1120*/  FFMA R20, R17, R18, R0 ;  /* 0x0000001211147223 */ /* 0x000fc80000000000 */
[----:B------:R-:W-:-:S04]  /*1130*/  FFMA R18, R3, R20, R18 ;  /* 0x0000001403127223 */ /* 0x000fc80000000012 */
[----:B------:R-:W-:-:S04]  /*1140*/  FFMA R17, R17, R18, R0 ;  /* 0x0000001211117223 */ /* 0x000fc80000000000 */
[----:B------:R-:W-:-:S05]  /*1150*/  FFMA R0, R3, R17, R18 ;  /* 0x0000001103007223 */ /* 0x000fca0000000012 */
[----:B------:R-:W-:-:S04]  /*1160*/  SHF.R.U32.HI R13, RZ, 0x17, R0 ;  /* 0x00000017ff0d7819 */ /* 0x000fc80000011600 */
[----:B------:R-:W-:-:S05]  /*1170*/  LOP3.LUT R13, R13, 0xff, RZ, 0xc0, !PT ;  /* 0x000000ff0d0d7812 */ /* 0x000fca00078ec0ff */
[----:B------:R-:W-:-:S05]  /*1180*/  IMAD.IADD R19, R13, 0x1, R16 ;  /* 0x000000010d137824 */ /* 0x000fca00078e0210 */
[----:B------:R-:W-:-:S04]  /*1190*/  IADD3 R13, PT, PT, R19, -0x1, RZ ;  /* 0xffffffff130d7810 */ /* 0x000fc80007ffe0ff */
[----:B------:R-:W-:-:S13]  /*11a0*/  ISETP.GE.U32.AND P0, PT, R13, 0xfe, PT ;  /* 0x000000fe0d00780c */ /* 0x000fda0003f06070 */
[----:B------:R-:W-:Y:S05]  /*11b0*/  @!P0 BRA `(.L_x_28) ;  /* 0x0000000000808947 */ /* 0x000fea0003800000 */
[----:B------:R-:W-:-:S13]  /*11c0*/  ISETP.GT.AND P0, PT, R19, 0xfe, PT ;  /* 0x000000fe1300780c */ /* 0x000fda0003f04270 */
[----:B------:R-:W-:Y:S05]  /*11d0*/  @P0 BRA `(.L_x_29) ;  /* 0x00000000006c0947 */ /* 0x000fea0003800000 */
[----:B------:R-:W-:-:S13]  /*11e0*/  ISETP.GE.AND P0, PT, R19, 0x1, PT ;  /* 0x000000011300780c */ /* 0x000fda0003f06270 */
[----:B------:R-:W-:Y:S05]  /*11f0*/  @P0 BRA `(.L_x_30) ;  /* 0x0000000000740947 */ /* 0x000fea0003800000 */
[----:B------:R-:W-:Y:S02]  /*1200*/  ISETP.GE.AND P0, PT, R19, -0x18, PT ;  /* 0xffffffe81300780c */ /* 0x000fe40003f06270 */
[----:B------:R-:W-:-:S11]  /*1210*/  LOP3.LUT R0, R0, 0x80000000, RZ, 0xc0, !PT ;  /* 0x8000000000007812 */ /* 0x000fd600078ec0ff */
[----:B------:R-:W-:Y:S05]  /*1220*/  @!P0 BRA `(.L_x_30) ;  /* 0x0000000000688947 */ /* 0x000fea0003800000 */
[-CC-:B------:R-:W-:Y:S01]  /*1230*/  FFMA.RZ R13, R3, R17.reuse, R18.reuse ;  /* 0x00000011030d7223 */ /* 0x180fe2000000c012 */
[C---:B------:R-:W-:Y:S01]  /*1240*/  VIADD R16, R19.reuse, 0x20 ;  /* 0x0000002013107836 */ /* 0x040fe20000000000 */
[C---:B------:R-:W-:Y:S02]  /*1250*/  ISETP.NE.AND P2, PT, R19.reuse, RZ, PT ;  /* 0x000000ff1300720c */ /* 0x040fe40003f45270 */
[----:B------:R-:W-:Y:S02]  /*1260*/  ISETP.NE.AND P1, PT, R19, RZ, PT ;  /* 0x000000ff1300720c */ /* 0x000fe40003f25270 */
[----:B------:R-:W-:Y:S01]  /*1270*/  LOP3.LUT R15, R13, 0x7fffff, RZ, 0xc0, !PT ;  /* 0x007fffff0d0f7812 */ /* 0x000fe200078ec0ff */
[CCC-:B------:R-:W-:Y:S01]  /*1280*/  FFMA.RP R13, R3.reuse, R17.reuse, R18.reuse ;  /* 0x00000011030d7223 */ /* 0x1c0fe20000008012 */
[----:B------:R-:W-:Y:S01]  /*1290*/  FFMA.RM R18, R3, R17, R18 ;  /* 0x0000001103127223 */ /* 0x000fe20000004012 */
[----:B------:R-:W-:Y:S02]  /*12a0*/  IADD3 R3, PT, PT, -R19, RZ, RZ ;  /* 0x000000ff13037210 */ /* 0x000fe40007ffe1ff */
[----:B------:R-:W-:-:S02]  /*12b0*/  LOP3.LUT R15, R15, 0x800000, RZ, 0xfc, !PT ;  /* 0x008000000f0f7812 */ /* 0x000fc400078efcff */
[----:B------:R-:W-:Y:S02]  /*12c0*/  FSETP.NEU.FTZ.AND P0, PT, R13, R18, PT ;  /* 0x000000120d00720b */ /* 0x000fe40003f1d000 */
[----:B------:R-:W-:Y:S02]  /*12d0*/  SHF.L.U32 R16, R15, R16, RZ ;  /* 0x000000100f107219 */ /* 0x000fe400000006ff */
[----:B------:R-:W-:Y:S02]  /*12e0*/  SEL R18, R3, RZ, P2 ;  /* 0x000000ff03127207 */ /* 0x000fe40001000000 */
[----:B------:R-:W-:Y:S02]  /*12f0*/  ISETP.NE.AND P1, PT, R16, RZ, P1 ;  /* 0x000000ff1000720c */ /* 0x000fe40000f25270 */
[----:B------:R-:W-:Y:S02]  /*1300*/  SHF.R.U32.HI R18, RZ, R18, R15 ;  /* 0x00000012ff127219 */ /* 0x000fe4000001160f */
[----:B------:R-:W-:-:S02]  /*1310*/  PLOP3.LUT P0, PT, P0, P1, PT, 0xf8, 0x8f ;  /* 0x00000000008f781c */ /* 0x000fc40000703f70 */
[----:B------:R-:W-:Y:S02]  /*1320*/  SHF.R.U32.HI R16, RZ, 0x1, R18 ;  /* 0x00000001ff107819 */ /* 0x000fe40000011612 */
[----:B------:R-:W-:-:S04]  /*1330*/  SEL R3, RZ, 0x1, !P0 ;  /* 0x00000001ff037807 */ /* 0x000fc80004000000 */
[----:B------:R-:W-:-:S04]  /*1340*/  LOP3.LUT R3, R3, 0x1, R16, 0xf8, !PT ;  /* 0x0000000103037812 */ /* 0x000fc800078ef810 */
[----:B------:R-:W-:-:S05]  /*1350*/  LOP3.LUT R3, R3, R18, RZ, 0xc0, !PT ;  /* 0x0000001203037212 */ /* 0x000fca00078ec0ff */
[----:B------:R-:W-:-:S05]  /*1360*/  IMAD.IADD R3, R16, 0x1, R3 ;  /* 0x0000000110037824 */ /* 0x000fca00078e0203 */
[----:B------:R-:W-:Y:S01]  /*1370*/  LOP3.LUT R0, R3, R0, RZ, 0xfc, !PT ;  /* 0x0000000003007212 */ /* 0x000fe200078efcff */
[----:B------:R-:W-:Y:S06]  /*1380*/  BRA `(.L_x_30) ;  /* 0x0000000000107947 */ /* 0x000fec0003800000 */
.L_x_29:
[----:B------:R-:W-:-:S04]  /*1390*/  LOP3.LUT R0, R0, 0x80000000, RZ, 0xc0, !PT ;  /* 0x8000000000007812 */ /* 0x000fc800078ec0ff */
[----:B------:R-:W-:Y:S01]  /*13a0*/  LOP3.LUT R0, R0, 0x7f800000, RZ, 0xfc, !PT ;  /* 0x7f80000000007812 */ /* 0x000fe200078efcff */
[----:B------:R-:W-:Y:S06]  /*13b0*/  BRA `(.L_x_30) ;  /* 0x0000000000047947 */ /* 0x000fec0003800000 */
.L_x_28:
[----:B------:R-:W-:-:S07]  /*13c0*/  LEA R0, R16, R0, 0x17 ;  /* 0x0000000010007211 */ /* 0x000fce00078eb8ff */
.L_x_30:
[----:B------:R-:W-:Y:S05]  /*13d0*/  BSYNC.RECONVERGENT B2 ;  /* 0x0000000000027941 */ /* 0x000fea0003800200 */
.L_x_27:
[----:B------:R-:W-:Y:S05]  /*13e0*/  BRA `(.L_x_31) ;  /* 0x0000000000207947 */ /* 0x000fea0003800000 */
.L_x_26:
[----:B------:R-:W-:-:S04]  /*13f0*/  LOP3.LUT R0, R3, 0x80000000, R0, 0x48, !PT ;  /* 0x8000000003007812 */ /* 0x000fc800078e4800 */
[----:B------:R-:W-:Y:S01]  /*1400*/  LOP3.LUT R0, R0, 0x7f800000, RZ, 0xfc, !PT ;  /* 0x7f80000000007812 */ /* 0x000fe200078efcff */
[----:B------:R-:W-:Y:S06]  /*1410*/  BRA `(.L_x_31) ;  /* 0x0000000000147947 */ /* 0x000fec0003800000 */
.L_x_25:
[----:B------:R-:W-:Y:S01]  /*1420*/  LOP3.LUT R0, R3, 0x80000000, R0, 0x48, !PT ;  /* 0x8000000003007812 */ /* 0x000fe200078e4800 */
[----:B------:R-:W-:Y:S06]  /*1430*/  BRA `(.L_x_31) ;  /* 0x00000000000c7947 */ /* 0x000fec0003800000 */
.L_x_24:
[----:B------:R-:W0:Y:S01]  /*1440*/  MUFU.RSQ R0, -QNAN ;  /* 0xffc0000000007908 */ /* 0x000e220000001400 */
[----:B------:R-:W-:Y:S05]  /*1450*/  BRA `(.L_x_31) ;  /* 0x0000000000047947 */ /* 0x000fea0003800000 */
.L_x_23:
[----:B------:R-:W-:-:S07]  /*1460*/  FADD.FTZ R0, R0, R3 ;  /* 0x0000000300007221 */ /* 0x000fce0000010000 */
.L_x_31:
[----:B------:R-:W-:Y:S05]  /*1470*/  BSYNC.RECONVERGENT B1 ;  /* 0x0000000000017941 */ /* 0x000fea0003800200 */
.L_x_21:
[----:B------:R-:W-:-:S04]  /*1480*/  IMAD.MOV.U32 R13, RZ, RZ, 0x0 ;  /* 0x00000000ff0d7424 */ /* 0x000fc800078e00ff */
[----:B0-----:R-:W-:Y:S05]  /*1490*/  RET.REL.NODEC R12 `(_Z8sobelTexPhyii) ;  /* 0xffffffe80cd87950 */ /* 0x001fea0003c3ffff */
.L_x_32:
        /* <DEDUP_REMOVED lines=14> */
.L_x_47:


//--------------------- .text._Z5sobelPhS_ii      --------------------------
	.section	.text._Z5sobelPhS_ii,"ax",@progbits
	.align	128
        .global         _Z5sobelPhS_ii
        .type           _Z5sobelPhS_ii,@function
        .size           _Z5sobelPhS_ii,(.L_x_48 - _Z5sobelPhS_ii)
        .other          _Z5sobelPhS_ii,@"STO_CUDA_ENTRY STV_DEFAULT"
_Z5sobelPhS_ii:
.text._Z5sobelPhS_ii:
[----:B------:R-:W-:Y:S01]  /*0000*/  LDC R1, c[0x0][0x37c] ;  /* 0x0000df00ff017b82 */ /* 0x000fe20000000800 */
[----:B------:R-:W0:Y:S07]  /*0010*/  S2R R6, SR_CTAID.Y ;  /* 0x0000000000067919 */ /* 0x000e2e0000002600 */
[----:B------:R-:W1:Y:S01]  /*0020*/  LDC R8, c[0x0][0x360] ;  /* 0x0000d800ff087b82 */ /* 0x000e620000000800 */
[----:B------:R-:W2:Y:S01]  /*0030*/  S2R R13, SR_TID.Y ;  /* 0x00000000000d7919 */ /* 0x000ea20000002200 */
[----:B------:R-:W3:Y:S06]  /*0040*/  S2R R9, SR_TID.X ;  /* 0x0000000000097919 */ /* 0x000eec0000002100 */
[----:B------:R-:W0:Y:S08]  /*0050*/  LDC R11, c[0x0][0x364] ;  /* 0x0000d900ff0b7b82 */ /* 0x000e300000000800 */
[----:B------:R-:W1:Y:S08]  /*0060*/  S2UR UR4, SR_CTAID.X ;  /* 0x00000000000479c3 */ /* 0x000e700000002500 */
[----:B------:R-:W4:Y:S01]  /*0070*/  LDC.64 R2, c[0x0][0x390] ;  /* 0x0000e400ff027b82 */ /* 0x000f220000000a00 */
[----:B0-----:R-:W-:-:S05]  /*0080*/  IMAD R6, R6, R11, RZ ;  /* 0x0000000b06067224 */ /* 0x001fca00078e02ff */
[----:B--2---:R-:W-:Y:S01]  /*0090*/  IADD3 R0, PT, PT, R6, R13, RZ ;  /* 0x0000000d06007210 */ /* 0x004fe20007ffe0ff */
[----:B-1----:R-:W-:-:S04]  /*00a0*/  IMAD R4, R8, UR4, RZ ;  /* 0x0000000408047c24 */ /* 0x002fc8000f8e02ff */
[----:B---3--:R-:W-:Y:S01]  /*00b0*/  IMAD.IADD R5, R4, 0x1, R9 ;  /* 0x0000000104057824 */ /* 0x008fe200078e0209 */
[----:B----4-:R-:W-:-:S04]  /*00c0*/  ISETP.GE.AND P0, PT, R0, R3, PT ;  /* 0x000000030000720c */ /* 0x010fc80003f06270 */
[----:B------:R-:W-:-:S13]  /*00d0*/  ISETP.GE.OR P0, PT, R5, R2, P0 ;  /* 0x000000020500720c */ /* 0x000fda0000706670 */
[----:B------:R-:W-:Y:S05]  /*00e0*/  @P0 EXIT ;  /* 0x000000000000094d */ /* 0x000fea0003800000 */
[----:B------:R-:W0:Y:S01]  /*00f0*/  S2R R15, SR_CgaCtaId ;  /* 0x00000000000f7919 */ /* 0x000e220000008800 */
[----:B------:R-:W-:Y:S01]  /*0100*/  VIMNMX.U32 R6, PT, PT, R6, 0x1, !PT ;  /* 0x0000000106067848 */ /* 0x000fe20007fe0000 */
[----:B------:R-:W1:Y:S01]  /*0110*/  LDCU.64 UR4, c[0x0][0x358] ;  /* 0x00006b00ff0477ac */ /* 0x000e620008000a00 */
[----:B------:R-:W-:Y:S01]  /*0120*/  VIADDMNMX R7, R4, 0xffffffff, RZ, !PT ;  /* 0xffffffff04077846 */ /* 0x000fe200078001ff */
[----:B------:R-:W-:Y:S01]  /*0130*/  IMAD R4, R8, R13, R9 ;  /* 0x0000000d08047224 */ /* 0x000fe200078e0209 */
[----:B------:R-:W-:Y:S01]  /*0140*/  ISETP.GT.U32.AND P0, PT, R6, R3, PT ;  /* 0x000000030600720c */ /* 0x000fe20003f04070 */
[----:B------:R-:W-:Y:S01]  /*0150*/  BSSY.RECONVERGENT B0, `(.L_x_33) ;  /* 0x0000027000007945 */ /* 0x000fe20003800200 */
[----:B------:R-:W-:Y:S02]  /*0160*/  ISETP.GE.AND P1, PT, R7, R2, PT ;  /* 0x000000020700720c */ /* 0x000fe40003f26270 */
[----:B------:R-:W-:Y:S02]  /*0170*/  SEL R6, R11, R6, P0 ;  /* 0x000000060b067207 */ /* 0x000fe40000000000 */
[----:B------:R-:W-:-:S02]  /*0180*/  ISETP.GT.U32.AND P0, PT, R4, 0xa1, PT ;  /* 0x000000a10400780c */ /* 0x000fc40003f04070 */
[----:B------:R-:W-:Y:S01]  /*0190*/  MOV R10, 0x400 ;  /* 0x00000400000a7802 */ /* 0x000fe20000000f00 */
[----:B------:R-:W-:-:S06]  /*01a0*/  VIADD R6, R6, 0xffffffff ;  /* 0xffffffff06067836 */ /* 0x000fcc0000000000 */
[----:B------:R-:W-:-:S05]  /*01b0*/  @P1 IADD3 R7, PT, PT, R8, -0x1, RZ ;  /* 0xffffffff08071810 */ /* 0x000fca0007ffe0ff */
[----:B------:R-:W-:Y:S01]  /*01c0*/  IMAD R6, R6, R2, R7 ;  /* 0x0000000206067224 */ /* 0x000fe200078e0207 */
[----:B0-----:R-:W-:-:S05]  /*01d0*/  LEA R10, R15, R10, 0x18 ;  /* 0x0000000a0f0a7211 */ /* 0x001fca00078ec0ff */
[----:B------:R-:W-:-:S05]  /*01e0*/  IMAD R3, R13, 0x12, R10 ;  /* 0x000000120d037824 */ /* 0x000fca00078e020a */
[----:B------:R-:W-:Y:S01]  /*01f0*/  IADD3 R3, PT, PT, R3, R9, RZ ;  /* 0x0000000903037210 */ /* 0x000fe20007ffe0ff */
[----:B-1----:R-:W-:Y:S06]  /*0200*/  @P0 BRA `(.L_x_34) ;  /* 0x00000000006c0947 */ /* 0x002fec0003800000 */
[----:B------:R-:W-:Y:S01]  /*0210*/  PRMT R7, R4, 0x9910, RZ ;  /* 0x0000991004077816 */ /* 0x000fe200000000ff */
[----:B------:R-:W0:Y:S04]  /*0220*/  LDCU.64 UR6, c[0x0][0x388] ;  /* 0x00007100ff0677ac */ /* 0x000e280008000a00 */
[----:B------:R-:W-:-:S05]  /*0230*/  IMAD R7, R7, 0x39, RZ ;  /* 0x0000003907077824 */ /* 0x000fca00078e02ff */
[----:B------:R-:W-:-:S04]  /*0240*/  LOP3.LUT R7, R7, 0xffff, RZ, 0xc0, !PT ;  /* 0x0000ffff07077812 */ /* 0x000fc800078ec0ff */
[----:B------:R-:W-:-:S04]  /*0250*/  SHF.R.U32.HI R7, RZ, 0x9, R7 ;  /* 0x00000009ff077819 */ /* 0x000fc80000011607 */
[----:B------:R-:W-:-:S05]  /*0260*/  PRMT R8, R7, 0x9910, RZ ;  /* 0x0000991007087816 */ /* 0x000fca00000000ff */
[----:B------:R-:W-:-:S04]  /*0270*/  IMAD R8, R8, 0x9, RZ ;  /* 0x0000000908087824 */ /* 0x000fc800078e02ff */
[----:B------:R-:W-:-:S05]  /*0280*/  IMAD.MOV R8, RZ, RZ, -R8 ;  /* 0x000000ffff087224 */ /* 0x000fca00078e0a08 */
[----:B------:R-:W-:Y:S02]  /*0290*/  PRMT R9, R8, 0x7710, RZ ;  /* 0x0000771008097816 */ /* 0x000fe400000000ff */
[----:B------:R-:W-:Y:S02]  /*02a0*/  SHF.R.S32.HI R8, RZ, 0x1f, R6 ;  /* 0x0000001fff087819 */ /* 0x000fe40000011406 */
[----:B------:R-:W-:Y:S02]  /*02b0*/  IADD3 R4, PT, PT, R4, R9, RZ ;  /* 0x0000000904047210 */ /* 0x000fe40007ffe0ff */
[----:B------:R-:W-:-:S03]  /*02c0*/  LOP3.LUT R9, R7, 0xffff, RZ, 0xc0, !PT ;  /* 0x0000ffff07097812 */ /* 0x000fc600078ec0ff */
[----:B------:R-:W-:-:S05]  /*02d0*/  IMAD.SHL.U32 R4, R4, 0x2, RZ ;  /* 0x0000000204047824 */ /* 0x000fca00078e00ff */
[----:B------:R-:W-:-:S05]  /*02e0*/  LOP3.LUT R4, R4, 0xfe, RZ, 0xc0, !PT ;  /* 0x000000fe04047812 */ /* 0x000fca00078ec0ff */
[----:B------:R-:W-:-:S05]  /*02f0*/  IMAD R7, R9, R2, R4 ;  /* 0x0000000209077224 */ /* 0x000fca00078e0204 */
[--C-:B0-----:R-:W-:Y:S02]  /*0300*/  IADD3 R6, P0, P1, R6, UR6, R7.reuse ;  /* 0x0000000606067c10 */ /* 0x101fe4000f91e007 */
[----:B------:R-:W-:-:S04]  /*0310*/  SHF.R.S32.HI R7, RZ, 0x1f, R7 ;  /* 0x0000001fff077819 */ /* 0x000fc80000011407 */
[----:B------:R-:W-:-:S05]  /*0320*/  IADD3.X R7, PT, PT, R8, UR7, R7, P0, P1 ;  /* 0x0000000708077c10 */ /* 0x000fca00087e2407 */
[----:B------:R-:W2:Y:S04]  /*0330*/  LDG.E.U8 R8, desc[UR4][R6.64] ;  /* 0x0000000406087981 */ /* 0x000ea8000c1e1100 */
[----:B------:R-:W3:Y:S01]  /*0340*/  LDG.E.U8 R12, desc[UR4][R6.64+0x1] ;  /* 0x00000104060c7981 */ /* 0x000ee2000c1e1100 */
[----:B------:R-:W-:Y:S01]  /*0350*/  MOV R10, 0x400 ;  /* 0x00000400000a7802 */ /* 0x000fe20000000f00 */
[----:B------:R-:W0:Y:S03]  /*0360*/  S2R R11, SR_CgaCtaId ;  /* 0x00000000000b7919 */ /* 0x000e260000008800 */
[----:B0-----:R-:W-:-:S05]  /*0370*/  LEA R10, R11, R10, 0x18 ;  /* 0x0000000a0b0a7211 */ /* 0x001fca00078ec0ff */
[----:B------:R-:W-:-:S05]  /*0380*/  IMAD R9, R9, 0x12, R10 ;  /* 0x0000001209097824 */ /* 0x000fca00078e020a */
[----:B------:R-:W-:-:S05]  /*0390*/  IADD3 R9, PT, PT, R4, R9, RZ ;  /* 0x0000000904097210 */ /* 0x000fca0007ffe0ff */
[----:B--2---:R0:W-:Y:S04]  /*03a0*/  STS.U8 [R9], R8 ;  /* 0x0000000809007388 */ /* 0x0041e80000000000 */
[----:B---3--:R0:W-:Y:S02]  /*03b0*/  STS.U8 [R9+0x1], R12 ;  /* 0x0000010c09007388 */ /* 0x0081e40000000000 */
.L_x_34:
[----:B------:R-:W-:Y:S05]  /*03c0*/  BSYNC.RECONVERGENT B0 ;  /* 0x0000000000007941 */ /* 0x000fea0003800200 */
.L_x_33:
[----:B------:R-:W-:Y:S01]  /*03d0*/  BAR.SYNC.DEFER_BLOCKING 0x0 ;  /* 0x0000000000007b1d */ /* 0x000fe20000010000 */
[----:B------:R-:W-:-:S05]  /*03e0*/  IMAD R0, R0, R2, R5 ;  /* 0x0000000200007224 */ /* 0x000fca00078e0205 */
[----:B------:R-:W1:Y:S01]  /*03f0*/  LDCU.64 UR6, c[0x0][0x380] ;  /* 0x00007000ff0677ac */ /* 0x000e620008000a00 */
[----:B------:R-:W-:Y:S01]  /*0400*/  BSSY.RECONVERGENT B0, `(.L_x_35) ;  /* 0x0000032000007945 */ /* 0x000fe20003800200 */
[----:B------:R-:W2:Y:S01]  /*0410*/  LDS.U8 R7, [R3] ;  /* 0x0000000003077984 */ /* 0x000ea20000000000 */
[----:B-1----:R-:W-:-:S03]  /*0420*/  IADD3 R2, P1, PT, R0, UR6, RZ ;  /* 0x0000000600027c10 */ /* 0x002fc6000ff3e0ff */
[----:B0-----:R-:W0:Y:S04]  /*0430*/  LDS.U8 R8, [R3+0x1] ;  /* 0x0000010003087984 */ /* 0x001e280000000000 */
[----:B------:R-:W1:Y:S04]  /*0440*/  LDS.U8 R10, [R3+0x12] ;  /* 0x00001200030a7984 */ /* 0x000e680000000000 */
[----:B------:R-:W3:Y:S04]  /*0450*/  LDS.U8 R9, [R3+0x2] ;  /* 0x0000020003097984 */ /* 0x000ee80000000000 */
[----:B------:R-:W-:Y:S04]  /*0460*/  LDS.U8 R11, [R3+0x14] ;  /* 0x00001400030b7984 */ /* 0x000fe80000000000 */
[----:B------:R-:W4:Y:S04]  /*0470*/  LDS.U8 R12, [R3+0x24] ;  /* 0x00002400030c7984 */ /* 0x000f280000000000 */
[----:B------:R-:W5:Y:S04]  /*0480*/  LDS.U8 R4, [R3+0x25] ;  /* 0x0000250003047984 */ /* 0x000f680000000000 */
[----:B------:R5:W5:Y:S01]  /*0490*/  LDS.U8 R6, [R3+0x26] ;  /* 0x0000260003067984 */ /* 0x000b620000000000 */
[----:B--2---:R-:W-:-:S02]  /*04a0*/  I2FP.F32.U32 R7, R7 ;  /* 0x0000000700077245 */ /* 0x004fc40000201000 */
[----:B0-----:R-:W-:-:S03]  /*04b0*/  I2FP.F32.U32 R8, R8 ;  /* 0x0000000800087245 */ /* 0x001fc60000201000 */
[----:B------:R-:W-:Y:S01]  /*04c0*/  FADD R7, RZ, -R7 ;  /* 0x80000007ff077221 */ /* 0x000fe20000000000 */
[----:B-1----:R-:W-:Y:S01]  /*04d0*/  I2FP.F32.U32 R10, R10 ;  /* 0x0000000a000a7245 */ /* 0x002fe20000201000 */
[----:B------:R-:W-:Y:S01]  /*04e0*/  FADD R8, R8, R8 ;  /* 0x0000000808087221 */ /* 0x000fe20000000000 */
[----:B---3--:R-:W-:-:S03]  /*04f0*/  I2FP.F32.U32 R9, R9 ;  /* 0x0000000900097245 */ /* 0x008fc60000201000 */
[C---:B------:R-:W-:Y:S01]  /*0500*/  FADD R8, R7.reuse, -R8 ;  /* 0x8000000807087221 */ /* 0x040fe20000000000 */
[----:B------:R-:W-:Y:S01]  /*0510*/  FADD R10, R10, R10 ;  /* 0x0000000a0a0a7221 */ /* 0x000fe20000000000 */
[--C-:B------:R-:W-:Y:S02]  /*0520*/  FADD R7, R7, R9.reuse ;  /* 0x0000000907077221 */ /* 0x100fe40000000000 */
[----:B------:R-:W-:Y:S01]  /*0530*/  FADD R8, R8, -R9 ;  /* 0x8000000908087221 */ /* 0x000fe20000000000 */
[----:B----4-:R-:W-:Y:S01]  /*0540*/  I2FP.F32.U32 R12, R12 ;  /* 0x0000000c000c7245 */ /* 0x010fe20000201000 */
[----:B------:R-:W-:Y:S01]  /*0550*/  FADD R7, R7, -R10 ;  /* 0x8000000a07077221 */ /* 0x000fe20000000000 */
[----:B------:R-:W-:Y:S01]  /*0560*/  I2FP.F32.U32 R10, R11 ;  /* 0x0000000b000a7245 */ /* 0x000fe20000201000 */
[----:B------:R-:W-:Y:S01]  /*0570*/  FADD R8, RZ, R8 ;  /* 0x00000008ff087221 */ /* 0x000fe20000000000 */
[----:B-----5:R-:W-:Y:S01]  /*0580*/  I2FP.F32.U32 R3, R4 ;  /* 0x0000000400037245 */ /* 0x020fe20000201000 */
[----:B------:R-:W-:-:S02]  /*0590*/  FADD R7, RZ, R7 ;  /* 0x00000007ff077221 */ /* 0x000fc40000000000 */
[----:B------:R-:W-:Y:S01]  /*05a0*/  FADD R8, RZ, R8 ;  /* 0x00000008ff087221 */ /* 0x000fe20000000000 */
[----:B------:R-:W-:Y:S01]  /*05b0*/  I2FP.F32.U32 R6, R6 ;  /* 0x0000000600067245 */ /* 0x000fe20000201000 */
[----:B------:R-:W-:Y:S02]  /*05c0*/  FFMA R7, R10, 2, R7 ;  /* 0x400000000a077823 */ /* 0x000fe40000000007 */
[----:B------:R-:W-:Y:S02]  /*05d0*/  FADD R8, RZ, R8 ;  /* 0x00000008ff087221 */ /* 0x000fe40000000000 */
[--C-:B------:R-:W-:Y:S02]  /*05e0*/  FADD R7, R7, -R12.reuse ;  /* 0x8000000c07077221 */ /* 0x100fe40000000000 */
[----:B------:R-:W-:Y:S02]  /*05f0*/  FADD R8, R8, R12 ;  /* 0x0000000c08087221 */ /* 0x000fe40000000000 */
[----:B------:R-:W-:-:S02]  /*0600*/  FADD R7, RZ, R7 ;  /* 0x00000007ff077221 */ /* 0x000fc40000000000 */
[----:B------:R-:W-:Y:S02]  /*0610*/  FFMA R3, R3, 2, R8 ;  /* 0x4000000003037823 */ /* 0x000fe40000000008 */
[--C-:B------:R-:W-:Y:S02]  /*0620*/  FADD R7, R7, R6.reuse ;  /* 0x0000000607077221 */ /* 0x100fe40000000000 */
[----:B------:R-:W-:Y:S02]  /*0630*/  FADD R3, R3, R6 ;  /* 0x0000000603037221 */ /* 0x000fe40000000000 */
[----:B------:R-:W-:-:S04]  /*0640*/  FMUL R4, R7, R7 ;  /* 0x0000000707047220 */ /* 0x000fc80000400000 */
[----:B------:R-:W-:-:S04]  /*0650*/  FFMA R4, R3, R3, R4 ;  /* 0x0000000303047223 */ /* 0x000fc80000000004 */
[----:B------:R0:W1:Y:S01]  /*0660*/  MUFU.RSQ R5, R4 ;  /* 0x0000000400057308 */ /* 0x0000620000001400 */
[----:B------:R-:W-:-:S04]  /*0670*/  IADD3 R3, PT, PT, R4, -0xd000000, RZ ;  /* 0xf300000004037810 */ /* 0x000fc80007ffe0ff */
[----:B------:R-:W-:Y:S02]  /*0680*/  ISETP.GT.U32.AND P0, PT, R3, 0x727fffff, PT ;  /* 0x727fffff0300780c */ /* 0x000fe40003f04070 */
[----:B------:R-:W-:-:S11]  /*0690*/  LEA.HI.X.SX32 R3, R0, UR7, 0x1, P1 ;  /* 0x0000000700037c11 */ /* 0x000fd600088f0eff */
[----:B01----:R-:W-:Y:S05]  /*06a0*/  @!P0 BRA `(.L_x_36) ;  /* 0x00000000000c8947 */ /* 0x003fea0003800000 */
[----:B------:R-:W-:-:S07]  /*06b0*/  MOV R9, 0x6d0 ;  /* 0x000006d000097802 */ /* 0x000fce0000000f00 */
[----:B------:R-:W-:Y:S05]  /*06c0*/  CALL.REL.NOINC `($__internal_2_$__cuda_sm20_sqrt_rn_f32_slowpath) ;  /* 0x0000000000247944 */ /* 0x000fea0003c00000 */
[----:B------:R-:W-:Y:S05]  /*06d0*/  BRA `(.L_x_37) ;  /* 0x0000000000107947 */ /* 0x000fea0003800000 */
.L_x_36:
[----:B------:R-:W-:Y:S01]  /*06e0*/  FMUL.FTZ R7, R4, R5 ;  /* 0x0000000504077220 */ /* 0x000fe20000410000 */
[----:B------:R-:W-:-:S03]  /*06f0*/  FMUL.FTZ R5, R5, 0.5 ;  /* 0x3f00000005057820 */ /* 0x000fc60000410000 */
[----:B------:R-:W-:-:S04]  /*0700*/  FFMA R0, -R7, R7, R4 ;  /* 0x0000000707007223 */ /* 0x000fc80000000104 */
[----:B------:R-:W-:-:S07]  /*0710*/  FFMA R0, R0, R5, R7 ;  /* 0x0000000500007223 */ /* 0x000fce0000000007 */
.L_x_37:
[----:B------:R-:W-:Y:S05]  /*0720*/  BSYNC.RECONVERGENT B0 ;  /* 0x0000000000007941 */ /* 0x000fea0003800200 */
.L_x_35:
[----:B------:R-:W0:Y:S02]  /*0730*/  F2I.U32.TRUNC.NTZ R5, R0 ;  /* 0x0000000000057305 */ /* 0x000e24000020f000 */
[----:B0-----:R-:W-:Y:S01]  /*0740*/  STG.E.U8 desc[UR4][R2.64], R5 ;  /* 0x0000000502007986 */ /* 0x001fe2000c101104 */
[----:B------:R-:W-:Y:S05]  /*0750*/  EXIT ;  /* 0x000000000000794d */ /* 0x000fea0003800000 */
        .weak           $__internal_2_$__cuda_sm20_sqrt_rn_f32_slowpath
        .type           $__internal_2_$__cuda_sm20_sqrt_rn_f32_slowpath,@function
        .size           $__internal_2_$__cuda_sm20_sqrt_rn_f32_slowpath,(.L_x_48 - $__internal_2_$__cuda_sm20_sqrt_rn_f32_slowpath)
$__internal_2_$__cuda_sm20_sqrt_rn_f32_slowpath:
[----:B------:R-:W-:-:S13]  /*0760*/  LOP3.LUT P0, RZ, R4, 0x7fffffff, RZ, 0xc0, !PT ;  /* 0x7fffffff04ff7812 */ /* 0x000fda000780c0ff */
[----:B------:R-:W-:Y:S05]  /*0770*/  @!P0 BRA `(.L_x_38) ;  /* 0x0000000000448947 */ /* 0x000fea0003800000 */
[----:B------:R-:W-:Y:S01]  /*0780*/  FSETP.GEU.FTZ.AND P0, PT, R4, RZ, PT ;  /* 0x000000ff0400720b */ /* 0x000fe20003f1e000 */
[----:B------:R-:W-:-:S12]  /*0790*/  IMAD.MOV.U32 R0, RZ, RZ, R4 ;  /* 0x000000ffff007224 */ /* 0x000fd800078e0004 */
[----:B------:R-:W-:Y:S01]  /*07a0*/  @!P0 MOV R4, 0x7fffffff ;  /* 0x7fffffff00048802 */ /* 0x000fe20000000f00 */
        /* <DEDUP_REMOVED lines=14> */
.L_x_38:
[----:B------:R-:W-:Y:S02]  /*0890*/  HFMA2 R5, -RZ, RZ, 0, 0 ;  /* 0x00000000ff057431 */ /* 0x000fe400000001ff */
[----:B------:R-:W-:Y:S01]  /*08a0*/  IMAD.MOV.U32 R0, RZ, RZ, R4 ;  /* 0x000000ffff007224 */ /* 0x000fe200078e0004 */
[----:B------:R-:W-:-:S04]  /*08b0*/  MOV R4, R9 ;  /* 0x0000000900047202 */ /* 0x000fc80000000f00 */
[----:B------:R-:W-:Y:S05]  /*08c0*/  RET.REL.NODEC R4 `(_Z5sobelPhS_ii) ;  /* 0xfffffff404cc7950 */ /* 0x000fea0003c3ffff */
.L_x_39:
        /* <DEDUP_REMOVED lines=11> */
.L_x_48:


//--------------------- .text._Z11toGrayScalePhS_iii --------------------------
	.section	.text._Z11toGrayScalePhS_iii,"ax",@progbits
	.align	128
        .global         _Z11toGrayScalePhS_iii
        .type           _Z11toGrayScalePhS_iii,@function
        .size           _Z11toGrayScalePhS_iii,(.L_x_53 - _Z11toGrayScalePhS_iii)
        .other          _Z11toGrayScalePhS_iii,@"STO_CUDA_ENTRY STV_DEFAULT"
_Z11toGrayScalePhS_iii:
.text._Z11toGrayScalePhS_iii:
        /* <DEDUP_REMOVED lines=13> */
[----:B------:R-:W0:Y:S01]  /*00d0*/  LDCU UR7, c[0x0][0x398] ;  /* 0x00007300ff0777ac */ /* 0x000e220008000800 */
[----:B------:R-:W-:Y:S01]  /*00e0*/  IMAD R0, R3, UR6, R0 ;  /* 0x0000000603007c24 */ /* 0x000fe2000f8e0200 */
[----:B------:R-:W1:Y:S01]  /*00f0*/  LDCU.128 UR8, c[0x0][0x380] ;  /* 0x00007000ff0877ac */ /* 0x000e620008000c00 */
[----:B------:R-:W2:Y:S02]  /*0100*/  LDCU.64 UR4, c[0x0][0x358] ;  /* 0x00006b00ff0477ac */ /* 0x000ea40008000a00 */
[----:B0-----:R-:W-:-:S05]  /*0110*/  IMAD R3, R0, UR7, RZ ;  /* 0x0000000700037c24 */ /* 0x001fca000f8e02ff */
[----:B-1----:R-:W-:-:S04]  /*0120*/  IADD3 R2, P0, PT, R3, UR10, RZ ;  /* 0x0000000a03027c10 */ /* 0x002fc8000ff1e0ff */
[----:B------:R-:W-:-:S05]  /*0130*/  LEA.HI.X.SX32 R3, R3, UR11, 0x1, P0 ;  /* 0x0000000b03037c11 */ /* 0x000fca00080f0eff */
[----:B--2---:R-:W2:Y:S04]  /*0140*/  LDG.E.U8 R5, desc[UR4][R2.64+0x1] ;  /* 0x0000010402057981 */ /* 0x004ea8000c1e1100 */
[----:B------:R-:W3:Y:S04]  /*0150*/  LDG.E.U8 R4, desc[UR4][R2.64] ;  /* 0x0000000402047981 */ /* 0x000ee8000c1e1100 */
[----:B------:R-:W4:Y:S01]  /*0160*/  LDG.E.U8 R6, desc[UR4][R2.64+0x2] ;  /* 0x0000020402067981 */ /* 0x000f22000c1e1100 */
[----:B--2---:R-:W-:Y:S02]  /*0170*/  I2FP.F32.U32 R5, R5 ;  /* 0x0000000500057245 */ /* 0x004fe40000201000 */
[----:B---3--:R-:W-:-:S03]  /*0180*/  I2FP.F32.U32 R4, R4 ;  /* 0x0000000400047245 */ /* 0x008fc60000201000 */
[----:B------:R-:W-:Y:S01]  /*0190*/  FMUL R5, R5, 0.58700001239776611328 ;  /* 0x3f1645a205057820 */ /* 0x000fe20000400000 */
[----:B----4-:R-:W-:-:S03]  /*01a0*/  I2FP.F32.U32 R7, R6 ;  /* 0x0000000600077245 */ /* 0x010fc60000201000 */
[----:B------:R-:W-:-:S04]  /*01b0*/  FFMA R4, R4, 0.11400000005960464478, R5 ;  /* 0x3de978d504047823 */ /* 0x000fc80000000005 */
[----:B------:R-:W-:Y:S01]  /*01c0*/  FFMA R7, R7, 0.29899999499320983887, R4 ;  /* 0x3e99168707077823 */ /* 0x000fe20000000004 */
[----:B------:R-:W-:-:S04]  /*01d0*/  IADD3 R4, P0, PT, R0, UR8, RZ ;  /* 0x0000000800047c10 */ /* 0x000fc8000ff1e0ff */
[----:B------:R-:W-:Y:S01]  /*01e0*/  LEA.HI.X.SX32 R5, R0, UR9, 0x1, P0 ;  /* 0x0000000900057c11 */ /* 0x000fe200080f0eff */
[----:B------:R-:W0:Y:S04]  /*01f0*/  F2I.U32.TRUNC.NTZ R7, R7 ;  /* 0x0000000700077305 */ /* 0x000e28000020f000 */
[----:B0-----:R-:W-:Y:S01]  /*0200*/  STG.E.U8 desc[UR4][R4.64], R7 ;  /* 0x0000000704007986 */ /* 0x001fe2000c101104 */
[----:B------:R-:W-:Y:S05]  /*0210*/  EXIT ;  /* 0x000000000000794d */ /* 0x000fea0003800000 */
.L_x_40:
        /* <DEDUP_REMOVED lines=14> */
.L_x_53:


//--------------------- .text._Z12toOneChannelPhiii --------------------------
	.section	.text._Z12toOneChannelPhiii,"ax",@progbits
	.align	128
        .global         _Z12toOneChannelPhiii
        .type           _Z12toOneChannelPhiii,@function
        .size           _Z12toOneChannelPhiii,(.L_x_54 - _Z12toOneChannelPhiii)
        .other          _Z12toOneChannelPhiii,@"STO_CUDA_ENTRY STV_DEFAULT"
_Z12toOneChannelPhiii:
.text._Z12toOneChannelPhiii:
        /* <DEDUP_REMOVED lines=13> */
[----:B------:R-:W0:Y:S01]  /*00d0*/  LDC R5, c[0x0][0x390] ;  /* 0x0000e400ff057b82 */ /* 0x000e220000000800 */
[----:B------:R-:W-:Y:S01]  /*00e0*/  IMAD R0, R3, UR6, R0 ;  /* 0x0000000603007c24 */ /* 0x000fe2000f8e0200 */
[----:B0-----:R-:W-:-:S13]  /*00f0*/  ISETP.GE.AND P0, PT, R5, 0x2, PT ;  /* 0x000000020500780c */ /* 0x001fda0003f06270 */
[----:B------:R-:W-:Y:S05]  /*0100*/  @!P0 EXIT ;  /* 0x000000000000894d */ /* 0x000fea0003800000 */
[C---:B------:R-:W-:Y:S01]  /*0110*/  VIADD R2, R5.reuse, 0xfffffffe ;  /* 0xfffffffe05027836 */ /* 0x040fe20000000000 */
[----:B------:R-:W0:Y:S01]  /*0120*/  LDCU.64 UR4, c[0x0][0x358] ;  /* 0x00006b00ff0477ac */ /* 0x000e220008000a00 */
[----:B------:R-:W-:Y:S02]  /*0130*/  VIADD R4, R5, 0xffffffff ;  /* 0xffffffff05047836 */ /* 0x000fe40000000000 */
[----:B------:R-:W-:Y:S01]  /*0140*/  IMAD R0, R0, R5, RZ ;  /* 0x0000000500007224 */ /* 0x000fe200078e02ff */
[----:B------:R-:W-:Y:S01]  /*0150*/  ISETP.GE.U32.AND P1, PT, R2, 0x7, PT ;  /* 0x000000070200780c */ /* 0x000fe20003f26070 */
[----:B------:R-:W-:Y:S01]  /*0160*/  IMAD.MOV.U32 R5, RZ, RZ, RZ ;  /* 0x000000ffff057224 */ /* 0x000fe200078e00ff */
[----:B------:R-:W-:Y:S02]  /*0170*/  LOP3.LUT R9, R4, 0x7, RZ, 0xc0, !PT ;  /* 0x0000000704097812 */ /* 0x000fe400078ec0ff */
[----:B------:R-:W-:Y:S02]  /*0180*/  SHF.R.S32.HI R10, RZ, 0x1f, R0 ;  /* 0x0000001fff0a7819 */ /* 0x000fe40000011400 */
[----:B------:R-:W-:-:S07]  /*0190*/  ISETP.NE.AND P0, PT, R9, RZ, PT ;  /* 0x000000ff0900720c */ /* 0x000fce0003f05270 */
[----:B------:R-:W-:Y:S06]  /*01a0*/  @!P1 BRA `(.L_x_41) ;  /* 0x0000000000549947 */ /* 0x000fec0003800000 */
[----:B------:R-:W1:Y:S01]  /*01b0*/  LDCU.64 UR6, c[0x0][0x380] ;  /* 0x00007000ff0677ac */ /* 0x000e620008000a00 */
[----:B------:R-:W-:-:S05]  /*01c0*/  LOP3.LUT R5, R4, 0xfffffff8, RZ, 0xc0, !PT ;  /* 0xfffffff804057812 */ /* 0x000fca00078ec0ff */
[----:B------:R-:W-:Y:S01]  /*01d0*/  IMAD.MOV R6, RZ, RZ, -R5 ;  /* 0x000000ffff067224 */ /* 0x000fe200078e0a05 */
[----:B-1----:R-:W-:-:S04]  /*01e0*/  IADD3 R7, P1, PT, R0, UR6, RZ ;  /* 0x0000000600077c10 */ /* 0x002fc8000ff3e0ff */
[----:B------:R-:W-:-:S04]  /*01f0*/  IADD3 R7, P2, PT, R7, 0x3, RZ ;  /* 0x0000000307077810 */ /* 0x000fc80007f5e0ff */
[----:B------:R-:W-:-:S09]  /*0200*/  IADD3.X R8, PT, PT, RZ, UR7, R10, P2, P1 ;  /* 0x00000007ff087c10 */ /* 0x000fd200097e240a */
.L_x_42:
[----:B------:R-:W-:Y:S02]  /*0210*/  VIADD R6, R6, 0x8 ;  /* 0x0000000806067836 */ /* 0x000fe40000000000 */
[----:B-1----:R-:W-:Y:S02]  /*0220*/  IMAD.MOV.U32 R2, RZ, RZ, R7 ;  /* 0x000000ffff027224 */ /* 0x002fe400078e0007 */
[----:B------:R-:W-:Y:S01]  /*0230*/  IMAD.MOV.U32 R3, RZ, RZ, R8 ;  /* 0x000000ffff037224 */ /* 0x000fe200078e0008 */
[----:B------:R-:W-:Y:S02]  /*0240*/  ISETP.NE.AND P1, PT, R6, RZ, PT ;  /* 0x000000ff0600720c */ /* 0x000fe40003f25270 */
[----:B------:R-:W-:Y:S02]  /*0250*/  IADD3 R7, P2, PT, R2, 0x8, RZ ;  /* 0x0000000802077810 */ /* 0x000fe40007f5e0ff */
[----:B0-----:R1:W-:Y:S03]  /*0260*/  STG.E.U8 desc[UR4][R2.64+-0x3], RZ ;  /* 0xfffffdff02007986 */ /* 0x0013e6000c101104 */
[----:B------:R-:W-:Y:S01]  /*0270*/  IMAD.X R8, RZ, RZ, R3, P2 ;  /* 0x000000ffff087224 */ /* 0x000fe200010e0603 */
[----:B------:R1:W-:Y:S04]  /*0280*/  STG.E.U8 desc[UR4][R2.64+-0x2], RZ ;  /* 0xfffffeff02007986 */ /* 0x0003e8000c101104 */
[----:B------:R1:W-:Y:S04]  /*0290*/  STG.E.U8 desc[UR4][R2.64+-0x1], RZ ;  /* 0xffffffff02007986 */ /* 0x0003e8000c101104 */
[----:B------:R1:W-:Y:S04]  /*02a0*/  STG.E.U8 desc[UR4][R2.64], RZ ;  /* 0x000000ff02007986 */ /* 0x0003e8000c101104 */
[----:B------:R1:W-:Y:S04]  /*02b0*/  STG.E.U8 desc[UR4][R2.64+0x1], RZ ;  /* 0x000001ff02007986 */ /* 0x0003e8000c101104 */
[----:B------:R1:W-:Y:S04]  /*02c0*/  STG.E.U8 desc[UR4][R2.64+0x2], RZ ;  /* 0x000002ff02007986 */ /* 0x0003e8000c101104 */
[----:B------:R1:W-:Y:S04]  /*02d0*/  STG.E.U8 desc[UR4][R2.64+0x3], RZ ;  /* 0x000003ff02007986 */ /* 0x0003e8000c101104 */
[----:B------:R1:W-:Y:S01]  /*02e0*/  STG.E.U8 desc[UR4][R2.64+0x4], RZ ;  /* 0x000004ff02007986 */ /* 0x0003e2000c101104 */
[----:B------:R-:W-:Y:S05]  /*02f0*/  @P1 BRA `(.L_x_42) ;  /* 0xfffffffc00c41947 */ /* 0x000fea000383ffff */
.L_x_41:
[----:B0-----:R-:W-:Y:S05]  /*0300*/  @!P0 EXIT ;  /* 0x000000000000894d */ /* 0x001fea0003800000 */
[----:B------:R-:W-:Y:S02]  /*0310*/  ISETP.GE.U32.AND P1, PT, R9, 0x4, PT ;  /* 0x000000040900780c */ /* 0x000fe40003f26070 */
[----:B------:R-:W-:-:S04]  /*0320*/  LOP3.LUT R6, R4, 0x3, RZ, 0xc0, !PT ;  /* 0x0000000304067812 */ /* 0x000fc800078ec0ff */
[----:B------:R-:W-:-:S07]  /*0330*/  ISETP.NE.AND P0, PT, R6, RZ, PT ;  /* 0x000000ff0600720c */ /* 0x000fce0003f05270 */
[----:B------:R-:W-:Y:S06]  /*0340*/  @!P1 BRA `(.L_x_43) ;  /* 0x0000000000209947 */ /* 0x000fec0003800000 */
[----:B------:R-:W1:Y:S02]  /*0350*/  LDCU.64 UR6, c[0x0][0x380] ;  /* 0x00007000ff0677ac */ /* 0x000e640008000a00 */
[C---:B-1----:R-:W-:Y:S01]  /*0360*/  IADD3 R2, P1, P2, R5.reuse, UR6, R0 ;  /* 0x0000000605027c10 */ /* 0x042fe2000fa3e000 */
[----:B------:R-:W-:-:S03]  /*0370*/  VIADD R5, R5, 0x4 ;  /* 0x0000000405057836 */ /* 0x000fc60000000000 */
[----:B------:R-:W-:-:S05]  /*0380*/  IADD3.X R3, PT, PT, RZ, UR7, R10, P1, P2 ;  /* 0x00000007ff037c10 */ /* 0x000fca0008fe440a */
[----:B------:R0:W-:Y:S04]  /*0390*/  STG.E.U8 desc[UR4][R2.64], RZ ;  /* 0x000000ff02007986 */ /* 0x0001e8000c101104 */
[----:B------:R0:W-:Y:S04]  /*03a0*/  STG.E.U8 desc[UR4][R2.64+0x1], RZ ;  /* 0x000001ff02007986 */ /* 0x0001e8000c101104 */
[----:B------:R0:W-:Y:S04]  /*03b0*/  STG.E.U8 desc[UR4][R2.64+0x2], RZ ;  /* 0x000002ff02007986 */ /* 0x0001e8000c101104 */
[----:B------:R0:W-:Y:S02]  /*03c0*/  STG.E.U8 desc[UR4][R2.64+0x3], RZ ;  /* 0x000003ff02007986 */ /* 0x0001e4000c101104 */
.L_x_43:
[----:B------:R-:W-:Y:S05]  /*03d0*/  @!P0 EXIT ;  /* 0x000000000000894d */ /* 0x000fea0003800000 */
[----:B------:R-:W-:Y:S02]  /*03e0*/  ISETP.NE.AND P1, PT, R6, 0x1, PT ;  /* 0x000000010600780c */ /* 0x000fe40003f25270 */
[----:B------:R-:W-:-:S04]  /*03f0*/  LOP3.LUT R4, R4, 0x1, RZ, 0xc0, !PT ;  /* 0x0000000104047812 */ /* 0x000fc800078ec0ff */
[----:B------:R-:W-:-:S07]  /*0400*/  ISETP.NE.U32.AND P0, PT, R4, 0x1, PT ;  /* 0x000000010400780c */ /* 0x000fce0003f05070 */
[----:B------:R-:W-:Y:S06]  /*0410*/  @!P1 BRA `(.L_x_44) ;  /* 0x0000000000189947 */ /* 0x000fec0003800000 */
[----:B------:R-:W0:Y:S02]  /*0420*/  LDCU.64 UR6, c[0x0][0x380] ;  /* 0x00007000ff0677ac */ /* 0x000e240008000a00 */
[C---:B01----:R-:W-:Y:S01]  /*0430*/  IADD3 R2, P1, P2, R5.reuse, UR6, R0 ;  /* 0x0000000605027c10 */ /* 0x043fe2000fa3e000 */
[----:B------:R-:W-:-:S03]  /*0440*/  VIADD R5, R5, 0x2 ;  /* 0x0000000205057836 */ /* 0x000fc60000000000 */
[----:B------:R-:W-:-:S05]  /*0450*/  IADD3.X R3, PT, PT, RZ, UR7, R10, P1, P2 ;  /* 0x00000007ff037c10 */ /* 0x000fca0008fe440a */
[----:B------:R2:W-:Y:S04]  /*0460*/  STG.E.U8 desc[UR4][R2.64], RZ ;  /* 0x000000ff02007986 */ /* 0x0005e8000c101104 */
[----:B------:R2:W-:Y:S02]  /*0470*/  STG.E.U8 desc[UR4][R2.64+0x1], RZ ;  /* 0x000001ff02007986 */ /* 0x0005e4000c101104 */
.L_x_44:
[----:B------:R-:W-:Y:S05]  /*0480*/  @P0 EXIT ;  /* 0x000000000000094d */ /* 0x000fea0003800000 */
[----:B------:R-:W0:Y:S02]  /*0490*/  LDCU.64 UR6, c[0x0][0x380] ;  /* 0x00007000ff0677ac */ /* 0x000e240008000a00 */
[----:B012---:R-:W-:-:S04]  /*04a0*/  IADD3 R2, P0, P1, R5, UR6, R0 ;  /* 0x0000000605027c10 */ /* 0x007fc8000f91e000 */
[----:B------:R-:W-:-:S05]  /*04b0*/  IADD3.X R3, PT, PT, RZ, UR7, R10, P0, P1 ;  /* 0x00000007ff037c10 */ /* 0x000fca00087e240a */
[----:B------:R-:W-:Y:S01]  /*04c0*/  STG.E.U8 desc[UR4][R2.64], RZ ;  /* 0x000000ff02007986 */ /* 0x000fe2000c101104 */
[----:B------:R-:W-:Y:S05]  /*04d0*/  EXIT ;  /* 0x000000000000794d */ /* 0x000fea0003800000 */
.L_x_45:
        /* <DEDUP_REMOVED lines=10> */
.L_x_54:


//--------------------- .nv.shared._Z16histogramPrivatePjPhii --------------------------
	.section	.nv.shared._Z16histogramPrivatePjPhii,"aw",@nobits
	.sectionflags	@""
	.align	4
.nv.shared._Z16histogramPrivatePjPhii:
	.zero		2048


//--------------------- .nv.shared.reserved.0     --------------------------
	.section	.nv.shared.reserved.0,"aw",@nobits
	.weak		__nv_reservedSMEM_offset_0_alias
	.size		__nv_reservedSMEM_offset_0_alias, 0, 64
	.other		__nv_reservedSMEM_offset_0_alias,@"STO_CUDA_RESERVED_SHARED STV_DEFAULT"
__nv_reservedSMEM_offset_0_alias:
	.zero		0
	.zero		64


//--------------------- .nv.shared._Z5sobelPhS_ii --------------------------
	.section	.nv.shared._Z5sobelPhS_ii,"aw",@nobits
	.sectionflags	@""
.nv.shared._Z5sobelPhS_ii:
	.zero		1348


//--------------------- .nv.constant0._Z16histogramPrivatePjPhii --------------------------
	.section	.nv.constant0._Z16histogramPrivatePjPhii,"a",@progbits
	.sectionflags	@""
	.align	4
.nv.constant0._Z16histogramPrivatePjPhii:
	.zero		920


//--------------------- .nv.constant0._Z15histogramGlobalPjPhii --------------------------
	.section	.nv.constant0._Z15histogramGlobalPjPhii,"a",@progbits
	.sectionflags	@""
	.align	4
.nv.constant0._Z15histogramGlobalPjPhii:
	.zero		920


//--------------------- .nv.constant0._Z8sobelTexPhyii --------------------------
	.section	.nv.constant0._Z8sobelTexPhyii,"a",@progbits
	.sectionflags	@""
	.align	4
.nv.constant0._Z8sobelTexPhyii:
	.zero		920


//--------------------- .nv.constant0._Z5sobelPhS_ii --------------------------
	.section	.nv.constant0._Z5sobelPhS_ii,"a",@progbits
	.sectionflags	@""
	.align	4
.nv.constant0._Z5sobelPhS_ii:
	.zero		920


//--------------------- .nv.constant0._Z11toGrayScalePhS_iii --------------------------
	.section	.nv.constant0._Z11toGrayScalePhS_iii,"a",@progbits
	.sectionflags	@""
	.align	4
.nv.constant0._Z11toGrayScalePhS_iii:
	.zero		924


//--------------------- .nv.constant0._Z12toOneChannelPhiii --------------------------
	.section	.nv.constant0._Z12toOneChannelPhiii,"a",@progbits
	.sectionflags	@""
	.align	4
.nv.constant0._Z12toOneChannelPhiii:
	.zero		916


//--------------------- SYMBOLS --------------------------

	.type		.nv.reservedSmem.offset0,@object
	.size		.nv.reservedSmem.offset0,0x4
	.type		.nv.reservedSmem.cap,@object
	.size		.nv.reservedSmem.cap,0x4
